	.target	sm_90a

	.elftype	@"ET_EXEC"


//--------------------- .note.nv.tkinfo           --------------------------
	.section	.note.nv.tkinfo,"",@"SHT_NOTE"
	.sectionflags	@"SHF_NOTE_NV_TKINFO"
	.tkinfo
        /*0018*/ 	.word	0x00000002
        /*0030*/ 	.string	""
        /*0030*/ 	.string	"ptxas"
        /*0030*/ 	.string	"Cuda compilation tools, release 13.0, V13.0.88"
        /*0030*/ 	.string	"Build cuda_13.0.r13.0/compiler.36424714_0"
        /*0030*/ 	.string	"-arch sm_90a -m 64 "



//--------------------- .note.nv.cuinfo           --------------------------
	.section	.note.nv.cuinfo,"",@"SHT_NOTE"
	.sectionflags	@"SHF_NOTE_NV_CUINFO"
        /*0018*/ 	.short	0x0002
        /*001a*/ 	.short	0x005a
        /*001c*/ 	.short	0x0082
	.zero		2


//--------------------- .nv.info                  --------------------------
	.section	.nv.info,"",@"SHT_CUDA_INFO"
	.align	4


	//----- nvinfo : EIATTR_REGCOUNT
	.align		4
        /*0000*/ 	.byte	0x04, 0x2f
        /*0002*/ 	.short	(.L_12 - .L_11)
	.align		4
.L_11:
        /*0004*/ 	.word	index@(_ZN7cutlass13device_kernelINS_4conv6kernel13ConvUniversalINS1_16ConvProblemShapeILNS1_8OperatorE0ELi3EEENS1_10collective14CollectiveConvINS1_46MainloopSm90TmaGmmaWarpSpecializedImplicitGemmILS5_0ELi5ELi3EN4cute5tupleIJNSA_1CILi1EEESD_SD_EEENS1_36KernelImplicitTmaWarpSpecializedSm90ELi1EEENSB_IJNSC_ILi256EEENSC_ILi64EEENSB_IJNSC_ILi32EEEEEEEEENS_10tfloat32_tESM_NSA_8TiledMMAINSA_8MMA_AtomIJNSA_4SM904GMMA29MMA_64x64x8_F32TF32TF32_SS_TNILNSQ_7ScaleInE1ELSS_1EEEEEENSA_6LayoutISE_NSB_IJNSC_ILi0EEESW_SW_EEEEENSB_IJNSA_10UnderscoreESZ_SZ_EEEEENS7_6detail26Sm90ImplicitGemmTileTraitsINSA_20SM90_TMA_LOAD_IM2COLENSA_14ComposedLayoutINSA_7SwizzleILi3ELi4ELi3EEENSA_18smem_ptr_flag_bitsILi32EEENSV_INSB_IJNSB_IJNSC_ILi8EEESJ_EEENSB_IJSJ_SD_EEENSB_IJSD_NSC_ILi5EEEEEEEEENSB_IJNSB_IJSJ_SH_EEENSB_IJSD_SW_EEENSB_IJSW_NSC_ILi8192EEEEEEEEEEEEEvEENS13_INSA_13SM90_TMA_LOADENS15_IS17_S19_NSV_INSB_IJNSB_IJS1A_S1A_EEES1C_S1E_EEENSB_IJS1G_S1H_NSB_IJSW_NSC_ILi2048EEEEEEEEEEEEEvEEEENS_8epilogue10collective6detail29Sm90TmaWarpSpecializedAdapterINS1Z_15DefaultEpilogueISM_NSB_IJNSB_IJllllEEESD_SW_EEES24_NS1Y_6thread17LinearCombinationISM_Li1EffLNS25_9ScaleType4KindE0ELNS_15FloatRoundStyleE2ESM_EENS_4gemm15EpilogueDefaultEEEEEvvEEEEvNT_6ParamsE)
        /*0008*/ 	.word	0x0000009a


	//----- nvinfo : EIATTR_FRAME_SIZE
	.align		4
.L_12:
        /*000c*/ 	.byte	0x04, 0x11
        /*000e*/ 	.short	(.L_14 - .L_13)
	.align		4
.L_13:
        /*0010*/ 	.word	index@(_ZN7cutlass13device_kernelINS_4conv6kernel13ConvUniversalINS1_16ConvProblemShapeILNS1_8OperatorE0ELi3EEENS1_10collective14CollectiveConvINS1_46MainloopSm90TmaGmmaWarpSpecializedImplicitGemmILS5_0ELi5ELi3EN4cute5tupleIJNSA_1CILi1EEESD_SD_EEENS1_36KernelImplicitTmaWarpSpecializedSm90ELi1EEENSB_IJNSC_ILi256EEENSC_ILi64EEENSB_IJNSC_ILi32EEEEEEEEENS_10tfloat32_tESM_NSA_8TiledMMAINSA_8MMA_AtomIJNSA_4SM904GMMA29MMA_64x64x8_F32TF32TF32_SS_TNILNSQ_7ScaleInE1ELSS_1EEEEEENSA_6LayoutISE_NSB_IJNSC_ILi0EEESW_SW_EEEEENSB_IJNSA_10UnderscoreESZ_SZ_EEEEENS7_6detail26Sm90ImplicitGemmTileTraitsINSA_20SM90_TMA_LOAD_IM2COLENSA_14ComposedLayoutINSA_7SwizzleILi3ELi4ELi3EEENSA_18smem_ptr_flag_bitsILi32EEENSV_INSB_IJNSB_IJNSC_ILi8EEESJ_EEENSB_IJSJ_SD_EEENSB_IJSD_NSC_ILi5EEEEEEEEENSB_IJNSB_IJSJ_SH_EEENSB_IJSD_SW_EEENSB_IJSW_NSC_ILi8192EEEEEEEEEEEEEvEENS13_INSA_13SM90_TMA_LOADENS15_IS17_S19_NSV_INSB_IJNSB_IJS1A_S1A_EEES1C_S1E_EEENSB_IJS1G_S1H_NSB_IJSW_NSC_ILi2048EEEEEEEEEEEEEvEEEENS_8epilogue10collective6detail29Sm90TmaWarpSpecializedAdapterINS1Z_15DefaultEpilogueISM_NSB_IJNSB_IJllllEEESD_SW_EEES24_NS1Y_6thread17LinearCombinationISM_Li1EffLNS25_9ScaleType4KindE0ELNS_15FloatRoundStyleE2ESM_EENS_4gemm15EpilogueDefaultEEEEEvvEEEEvNT_6ParamsE)
        /*0014*/ 	.word	0x00000000


	//----- nvinfo : EIATTR_MIN_STACK_SIZE
	.align		4
.L_14:
        /*0018*/ 	.byte	0x04, 0x12
        /*001a*/ 	.short	(.L_16 - .L_15)
	.align		4
.L_15:
        /*001c*/ 	.word	index@(_ZN7cutlass13device_kernelINS_4conv6kernel13ConvUniversalINS1_16ConvProblemShapeILNS1_8OperatorE0ELi3EEENS1_10collective14CollectiveConvINS1_46MainloopSm90TmaGmmaWarpSpecializedImplicitGemmILS5_0ELi5ELi3EN4cute5tupleIJNSA_1CILi1EEESD_SD_EEENS1_36KernelImplicitTmaWarpSpecializedSm90ELi1EEENSB_IJNSC_ILi256EEENSC_ILi64EEENSB_IJNSC_ILi32EEEEEEEEENS_10tfloat32_tESM_NSA_8TiledMMAINSA_8MMA_AtomIJNSA_4SM904GMMA29MMA_64x64x8_F32TF32TF32_SS_TNILNSQ_7ScaleInE1ELSS_1EEEEEENSA_6LayoutISE_NSB_IJNSC_ILi0EEESW_SW_EEEEENSB_IJNSA_10UnderscoreESZ_SZ_EEEEENS7_6detail26Sm90ImplicitGemmTileTraitsINSA_20SM90_TMA_LOAD_IM2COLENSA_14ComposedLayoutINSA_7SwizzleILi3ELi4ELi3EEENSA_18smem_ptr_flag_bitsILi32EEENSV_INSB_IJNSB_IJNSC_ILi8EEESJ_EEENSB_IJSJ_SD_EEENSB_IJSD_NSC_ILi5EEEEEEEEENSB_IJNSB_IJSJ_SH_EEENSB_IJSD_SW_EEENSB_IJSW_NSC_ILi8192EEEEEEEEEEEEEvEENS13_INSA_13SM90_TMA_LOADENS15_IS17_S19_NSV_INSB_IJNSB_IJS1A_S1A_EEES1C_S1E_EEENSB_IJS1G_S1H_NSB_IJSW_NSC_ILi2048EEEEEEEEEEEEEvEEEENS_8epilogue10collective6detail29Sm90TmaWarpSpecializedAdapterINS1Z_15DefaultEpilogueISM_NSB_IJNSB_IJllllEEESD_SW_EEES24_NS1Y_6thread17LinearCombinationISM_Li1EffLNS25_9ScaleType4KindE0ELNS_15FloatRoundStyleE2ESM_EENS_4gemm15EpilogueDefaultEEEEEvvEEEEvNT_6ParamsE)
        /*0020*/ 	.word	0x00000000
.L_16:


//--------------------- .nv.compat                --------------------------
	.section	.nv.compat,"",@"SHT_CUDA_COMPAT_INFO"
	.align	4
        /*0000*/ 	.byte	0x02, 0x09, 0x01, 0x00, 0x02, 0x02, 0x04, 0x00, 0x02, 0x05, 0x05, 0x00, 0x03, 0x07, 0x01, 0x01
        /*0010*/ 	.byte	0x02, 0x03, 0x01, 0x00, 0x02, 0x06, 0x01, 0x00, 0x04, 0x0b, 0x08, 0x00, 0x00, 0x00, 0x00, 0x00
        /*0020*/ 	.byte	0x00, 0x00, 0x00, 0x00


//--------------------- .nv.info._ZN7cutlass13device_kernelINS_4conv6kernel13ConvUniversalINS1_16ConvProblemShapeILNS1_8OperatorE0ELi3EEENS1_10collective14CollectiveConvINS1_46MainloopSm90TmaGmmaWarpSpecializedImplicitGemmILS5_0ELi5ELi3EN4cute5tupleIJNSA_1CILi1EEESD_SD_EEENS1_36KernelImplicitTmaWarpSpecializedSm90ELi1EEENSB_IJNSC_ILi256EEENSC_ILi64EEENSB_IJNSC_ILi32EEEEEEEEENS_10tfloat32_tESM_NSA_8TiledMMAINSA_8MMA_AtomIJNSA_4SM904GMMA29MMA_64x64x8_F32TF32TF32_SS_TNILNSQ_7ScaleInE1ELSS_1EEEEEENSA_6LayoutISE_NSB_IJNSC_ILi0EEESW_SW_EEEEENSB_IJNSA_10UnderscoreESZ_SZ_EEEEENS7_6detail26Sm90ImplicitGemmTileTraitsINSA_20SM90_TMA_LOAD_IM2COLENSA_14ComposedLayoutINSA_7SwizzleILi3ELi4ELi3EEENSA_18smem_ptr_flag_bitsILi32EEENSV_INSB_IJNSB_IJNSC_ILi8EEESJ_EEENSB_IJSJ_SD_EEENSB_IJSD_NSC_ILi5EEEEEEEEENSB_IJNSB_IJSJ_SH_EEENSB_IJSD_SW_EEENSB_IJSW_NSC_ILi8192EEEEEEEEEEEEEvEENS13_INSA_13SM90_TMA_LOADENS15_IS17_S19_NSV_INSB_IJNSB_IJS1A_S1A_EEES1C_S1E_EEENSB_IJS1G_S1H_NSB_IJSW_NSC_ILi2048EEEEEEEEEEEEEvEEEENS_8epilogue10collective6detail29Sm90TmaWarpSpecializedAdapterINS1Z_15DefaultEpilogueISM_NSB_IJNSB_IJllllEEESD_SW_EEES24_NS1Y_6thread17LinearCombinationISM_Li1EffLNS25_9ScaleType4KindE0ELNS_15FloatRoundStyleE2ESM_EENS_4gemm15EpilogueDefaultEEEEEvvEEEEvNT_6ParamsE --------------------------
	.section	.nv.info._ZN7cutlass13device_kernelINS_4conv6kernel13ConvUniversalINS1_16ConvProblemShapeILNS1_8OperatorE0ELi3EEENS1_10collective14CollectiveConvINS1_46MainloopSm90TmaGmmaWarpSpecializedImplicitGemmILS5_0ELi5ELi3EN4cute5tupleIJNSA_1CILi1EEESD_SD_EEENS1_36KernelImplicitTmaWarpSpecializedSm90ELi1EEENSB_IJNSC_ILi256EEENSC_ILi64EEENSB_IJNSC_ILi32EEEEEEEEENS_10tfloat32_tESM_NSA_8TiledMMAINSA_8MMA_AtomIJNSA_4SM904GMMA29MMA_64x64x8_F32TF32TF32_SS_TNILNSQ_7ScaleInE1ELSS_1EEEEEENSA_6LayoutISE_NSB_IJNSC_ILi0EEESW_SW_EEEEENSB_IJNSA_10UnderscoreESZ_SZ_EEEEENS7_6detail26Sm90ImplicitGemmTileTraitsINSA_20SM90_TMA_LOAD_IM2COLENSA_14ComposedLayoutINSA_7SwizzleILi3ELi4ELi3EEENSA_18smem_ptr_flag_bitsILi32EEENSV_INSB_IJNSB_IJNSC_ILi8EEESJ_EEENSB_IJSJ_SD_EEENSB_IJSD_NSC_ILi5EEEEEEEEENSB_IJNSB_IJSJ_SH_EEENSB_IJSD_SW_EEENSB_IJSW_NSC_ILi8192EEEEEEEEEEEEEvEENS13_INSA_13SM90_TMA_LOADENS15_IS17_S19_NSV_INSB_IJNSB_IJS1A_S1A_EEES1C_S1E_EEENSB_IJS1G_S1H_NSB_IJSW_NSC_ILi2048EEEEEEEEEEEEEvEEEENS_8epilogue10collective6detail29Sm90TmaWarpSpecializedAdapterINS1Z_15DefaultEpilogueISM_NSB_IJNSB_IJllllEEESD_SW_EEES24_NS1Y_6thread17LinearCombinationISM_Li1EffLNS25_9ScaleType4KindE0ELNS_15FloatRoundStyleE2ESM_EENS_4gemm15EpilogueDefaultEEEEEvvEEEEvNT_6ParamsE,"",@"SHT_CUDA_INFO"
	.sectionflags	@""
	.align	4


	//----- nvinfo : EIATTR_CUDA_API_VERSION
	.align		4
        /*0000*/ 	.byte	0x04, 0x37
        /*0002*/ 	.short	(.L_18 - .L_17)
.L_17:
        /*0004*/ 	.word	0x00000082


	//----- nvinfo : EIATTR_KPARAM_INFO
	.align		4
.L_18:
        /*0008*/ 	.byte	0x04, 0x17
        /*000a*/ 	.short	(.L_20 - .L_19)
.L_19:
        /*000c*/ 	.word	0x00000000
        /*0010*/ 	.short	0x0000
        /*0012*/ 	.short	0x0070
        /*0014*/ 	.byte	0x00, 0xf0, 0x01, 0x10


	//----- nvinfo : EIATTR_SPARSE_MMA_MASK
	.align		4
.L_20:
        /*0018*/ 	.byte	0x03, 0x50
        /*001a*/ 	.short	0x0000


	//----- nvinfo : EIATTR_MAXREG_COUNT
	.align		4
        /*001c*/ 	.byte	0x03, 0x1b
        /*001e*/ 	.short	0x00ff


	//----- nvinfo : EIATTR_NUM_BARRIERS
	.align		4
        /*0020*/ 	.byte	0x02, 0x4c
        /*0022*/ 	.byte	0x01
	.zero		1


	//----- nvinfo : EIATTR_MERCURY_ISA_VERSION
	.align		4
        /*0024*/ 	.byte	0x03, 0x5f
        /*0026*/ 	.short	0x0101


	//----- nvinfo : EIATTR_COOP_GROUP_MASK_REGIDS
	.align		4
        /*0028*/ 	.byte	0x04, 0x29
        /*002a*/ 	.short	(.L_22 - .L_21)


	//   ....[0]....
.L_21:
        /*002c*/ 	.word	0xffffffff


	//   ....[1]....
        /*0030*/ 	.word	0xffffffff


	//   ....[2]....
        /*0034*/ 	.word	0xffffffff


	//----- nvinfo : EIATTR_COOP_GROUP_INSTR_OFFSETS
	.align		4
.L_22:
        /*0038*/ 	.byte	0x04, 0x28
        /*003a*/ 	.short	(.L_24 - .L_23)


	//   ....[0]....
.L_23:
        /*003c*/ 	.word	0x00000060


	//   ....[1]....
        /*0040*/ 	.word	0x00000070


	//   ....[2]....
        /*0044*/ 	.word	0x00000130


	//----- nvinfo : EIATTR_MBARRIER_INSTR_OFFSETS
	.align		4
.L_24:
        /*0048*/ 	.byte	0x04, 0x39
        /*004a*/ 	.short	(.L_26 - .L_25)


	//   ....[0]....
.L_25:
        /*004c*/ 	.word	0x00000250
        /*0050*/ 	.word	0x000000ff
        /*0054*/ 	.word	0x00032000
        /*0058*/ 	.short	0x0100
        /*005a*/ 	.byte	0x08
	.zero		1


	//   ....[1]....
        /*005c*/ 	.word	0x00000260
        /*0060*/ 	.word	0x000000ff
        /*0064*/ 	.word	0x00032028
        /*0068*/ 	.short	0x0100
        /*006a*/ 	.byte	0x08
	.zero		1


	//   ....[2]....
        /*006c*/ 	.word	0x00000270
        /*0070*/ 	.word	0x000000ff
        /*0074*/ 	.word	0x00032008
        /*0078*/ 	.short	0x0100
        /*007a*/ 	.byte	0x08
	.zero		1


	//   ....[3]....
        /*007c*/ 	.word	0x00000280
        /*0080*/ 	.word	0x000000ff
        /*0084*/ 	.word	0x00032030
        /*0088*/ 	.short	0x0100
        /*008a*/ 	.byte	0x08
	.zero		1


	//   ....[4]....
        /*008c*/ 	.word	0x00000290
        /*0090*/ 	.word	0x000000ff
        /*0094*/ 	.word	0x00032010
        /*0098*/ 	.short	0x0100
        /*009a*/ 	.byte	0x08
	.zero		1


	//   ....[5]....
        /*009c*/ 	.word	0x000002a0
        /*00a0*/ 	.word	0x000000ff
        /*00a4*/ 	.word	0x00032038
        /*00a8*/ 	.short	0x0100
        /*00aa*/ 	.byte	0x08
	.zero		1


	//   ....[6]....
        /*00ac*/ 	.word	0x000002b0
        /*00b0*/ 	.word	0x000000ff
        /*00b4*/ 	.word	0x00032018
        /*00b8*/ 	.short	0x0100
        /*00ba*/ 	.byte	0x08
	.zero		1


	//   ....[7]....
        /*00bc*/ 	.word	0x000002c0
        /*00c0*/ 	.word	0x000000ff
        /*00c4*/ 	.word	0x00032040
        /*00c8*/ 	.short	0x0100
        /*00ca*/ 	.byte	0x08
	.zero		1


	//   ....[8]....
        /*00cc*/ 	.word	0x000002d0
        /*00d0*/ 	.word	0x000000ff
        /*00d4*/ 	.word	0x00032020
        /*00d8*/ 	.short	0x0100
        /*00da*/ 	.byte	0x08
	.zero		1


	//   ....[9]....
        /*00dc*/ 	.word	0x000002e0
        /*00e0*/ 	.word	0x000000ff
        /*00e4*/ 	.word	0x00032048
        /*00e8*/ 	.short	0x0100
        /*00ea*/ 	.byte	0x08
	.zero		1


	//   ....[10]....
        /*00ec*/ 	.word	0x00000ba0
        /*00f0*/ 	.word	0x00000004
        /*00f4*/ 	.word	0x00032000
        /*00f8*/ 	.short	0x010a
        /*00fa*/ 	.byte	0x3f
	.zero		1


	//   ....[11]....
        /*00fc*/ 	.word	0x00001240
        /*0100*/ 	.word	0x00000006
        /*0104*/ 	.word	0x00032000
        /*0108*/ 	.short	0x010a
        /*010a*/ 	.byte	0x3f
	.zero		1


	//   ....[12]....
        /*010c*/ 	.word	0x00001770
        /*0110*/ 	.word	0x000000ff
        /*0114*/ 	.word	0x00000000
        /*0118*/ 	.short	0x0101
        /*011a*/ 	.byte	0x09
	.zero		1


	//   ....[13]....
        /*011c*/ 	.word	0x00001960
        /*0120*/ 	.word	0x00000004
        /*0124*/ 	.word	0x00000000
        /*0128*/ 	.short	0x0101
        /*012a*/ 	.byte	0x3f
	.zero		1


	//   ....[14]....
        /*012c*/ 	.word	0x0000be70
        /*0130*/ 	.word	0x00000011
        /*0134*/ 	.word	0x00032028
        /*0138*/ 	.short	0x010a
        /*013a*/ 	.byte	0x3f
	.zero		1


	//   ....[15]....
        /*013c*/ 	.word	0x0000c660
        /*0140*/ 	.word	0x00000004
        /*0144*/ 	.word	0x00000000
        /*0148*/ 	.short	0x010a
        /*014a*/ 	.byte	0x3f
	.zero		1


	//   ....[16]....
        /*014c*/ 	.word	0x0000c710
        /*0150*/ 	.word	0x00000000
        /*0154*/ 	.word	0x00000000
        /*0158*/ 	.short	0x010a
        /*015a*/ 	.byte	0x3f
	.zero		1


	//   ....[17]....
        /*015c*/ 	.word	0x0000c7c0
        /*0160*/ 	.word	0x00000000
        /*0164*/ 	.word	0x00000000
        /*0168*/ 	.short	0x010a
        /*016a*/ 	.byte	0x3f
	.zero		1


	//   ....[18]....
        /*016c*/ 	.word	0x0000c870
        /*0170*/ 	.word	0x00000000
        /*0174*/ 	.word	0x00000000
        /*0178*/ 	.short	0x010a
        /*017a*/ 	.byte	0x3f
	.zero		1


	//   ....[19]....
        /*017c*/ 	.word	0x0000c920
        /*0180*/ 	.word	0x00000002
        /*0184*/ 	.word	0x00000000
        /*0188*/ 	.short	0x010a
        /*018a*/ 	.byte	0x3f
	.zero		1


	//----- nvinfo : EIATTR_NUM_MBARRIERS
	.align		4
.L_26:
        /*018c*/ 	.byte	0x03, 0x38
        /*018e*/ 	.short	0x000a


	//----- nvinfo : EIATTR_EXIT_INSTR_OFFSETS
	.align		4
        /*0190*/ 	.byte	0x04, 0x1c
        /*0192*/ 	.short	(.L_28 - .L_27)


	//   ....[0]....
.L_27:
        /*0194*/ 	.word	0x000006d0


	//   ....[1]....
        /*0198*/ 	.word	0x00001ab0


	//   ....[2]....
        /*019c*/ 	.word	0x000089f0


	//   ....[3]....
        /*01a0*/ 	.word	0x00008a20


	//   ....[4]....
        /*01a4*/ 	.word	0x0000bc30


	//   ....[5]....
        /*01a8*/ 	.word	0x0000bc60


	//   ....[6]....
        /*01ac*/ 	.word	0x0000bc80


	//   ....[7]....
        /*01b0*/ 	.word	0x0000c550


	//   ....[8]....
        /*01b4*/ 	.word	0x0000c950


	//----- nvinfo : EIATTR_MAX_THREADS
	.align		4
.L_28:
        /*01b8*/ 	.byte	0x04, 0x05
        /*01ba*/ 	.short	(.L_30 - .L_29)
.L_29:
        /*01bc*/ 	.word	0x00000100
        /*01c0*/ 	.word	0x00000001
        /*01c4*/ 	.word	0x00000001


	//----- nvinfo : EIATTR_CRS_STACK_SIZE
	.align		4
.L_30:
        /*01c8*/ 	.byte	0x04, 0x1e
        /*01ca*/ 	.short	(.L_32 - .L_31)
.L_31:
        /*01cc*/ 	.word	0x00000000


	//----- nvinfo : EIATTR_CBANK_PARAM_SIZE
	.align		4
.L_32:
        /*01d0*/ 	.byte	0x03, 0x19
        /*01d2*/ 	.short	0x0470


	//----- nvinfo : EIATTR_PARAM_CBANK
	.align		4
        /*01d4*/ 	.byte	0x04, 0x0a
        /*01d6*/ 	.short	(.L_34 - .L_33)
	.align		4
.L_33:
        /*01d8*/ 	.word	index@(.nv.constant0._ZN7cutlass13device_kernelINS_4conv6kernel13ConvUniversalINS1_16ConvProblemShapeILNS1_8OperatorE0ELi3EEENS1_10collective14CollectiveConvINS1_46MainloopSm90TmaGmmaWarpSpecializedImplicitGemmILS5_0ELi5ELi3EN4cute5tupleIJNSA_1CILi1EEESD_SD_EEENS1_36KernelImplicitTmaWarpSpecializedSm90ELi1EEENSB_IJNSC_ILi256EEENSC_ILi64EEENSB_IJNSC_ILi32EEEEEEEEENS_10tfloat32_tESM_NSA_8TiledMMAINSA_8MMA_AtomIJNSA_4SM904GMMA29MMA_64x64x8_F32TF32TF32_SS_TNILNSQ_7ScaleInE1ELSS_1EEEEEENSA_6LayoutISE_NSB_IJNSC_ILi0EEESW_SW_EEEEENSB_IJNSA_10UnderscoreESZ_SZ_EEEEENS7_6detail26Sm90ImplicitGemmTileTraitsINSA_20SM90_TMA_LOAD_IM2COLENSA_14ComposedLayoutINSA_7SwizzleILi3ELi4ELi3EEENSA_18smem_ptr_flag_bitsILi32EEENSV_INSB_IJNSB_IJNSC_ILi8EEESJ_EEENSB_IJSJ_SD_EEENSB_IJSD_NSC_ILi5EEEEEEEEENSB_IJNSB_IJSJ_SH_EEENSB_IJSD_SW_EEENSB_IJSW_NSC_ILi8192EEEEEEEEEEEEEvEENS13_INSA_13SM90_TMA_LOADENS15_IS17_S19_NSV_INSB_IJNSB_IJS1A_S1A_EEES1C_S1E_EEENSB_IJS1G_S1H_NSB_IJSW_NSC_ILi2048EEEEEEEEEEEEEvEEEENS_8epilogue10collective6detail29Sm90TmaWarpSpecializedAdapterINS1Z_15DefaultEpilogueISM_NSB_IJNSB_IJllllEEESD_SW_EEES24_NS1Y_6thread17LinearCombinationISM_Li1EffLNS25_9ScaleType4KindE0ELNS_15FloatRoundStyleE2ESM_EENS_4gemm15EpilogueDefaultEEEEEvvEEEEvNT_6ParamsE)
        /*01dc*/ 	.short	0x0210
        /*01de*/ 	.short	0x0470


	//----- nvinfo : EIATTR_SW_WAR
	.align		4
.L_34:
        /*01e0*/ 	.byte	0x04, 0x36
        /*01e2*/ 	.short	(.L_36 - .L_35)
.L_35:
        /*01e4*/ 	.word	0x00000008
.L_36:


//--------------------- .nv.callgraph             --------------------------
	.section	.nv.callgraph,"",@"SHT_CUDA_CALLGRAPH"
	.align	4
	.sectionentsize	8
	.align		4
        /*0000*/ 	.word	0x00000000
	.align		4
        /*0004*/ 	.word	0xffffffff
	.align		4
        /*0008*/ 	.word	0x00000000
	.align		4
        /*000c*/ 	.word	0xfffffffe
	.align		4
        /*0010*/ 	.word	0x00000000
	.align		4
        /*0014*/ 	.word	0xfffffffd
	.align		4
        /*0018*/ 	.word	0x00000000
	.align		4
        /*001c*/ 	.word	0xfffffffc


//--------------------- .nv.constant4             --------------------------
	.section	.nv.constant4,"a",@progbits
	.align	8
	.align		8
.nv.constant4:
        /*0000*/ 	.dword	_ZN39_INTERNAL_a18710af_4_k_cu_d76bd739_26724cuda3std3__45__cpo5beginE
	.align		8
        /*0008*/ 	.dword	_ZN39_INTERNAL_a18710af_4_k_cu_d76bd739_26724cuda3std3__45__cpo3endE
	.align		8
        /*0010*/ 	.dword	_ZN39_INTERNAL_a18710af_4_k_cu_d76bd739_26724cuda3std3__45__cpo6cbeginE
	.align		8
        /*0018*/ 	.dword	_ZN39_INTERNAL_a18710af_4_k_cu_d76bd739_26724cuda3std3__45__cpo4cendE
	.align		8
        /*0020*/ 	.dword	_ZN39_INTERNAL_a18710af_4_k_cu_d76bd739_26724cuda3std3__441_GLOBAL__N__a18710af_4_k_cu_d76bd739_26726ignoreE
	.align		8
        /*0028*/ 	.dword	_ZN39_INTERNAL_a18710af_4_k_cu_d76bd739_26724cuda3std3__419piecewise_constructE
	.align		8
        /*0030*/ 	.dword	_ZN39_INTERNAL_a18710af_4_k_cu_d76bd739_26724cuda3std3__48in_placeE
	.align		8
        /*0038*/ 	.dword	_ZN39_INTERNAL_a18710af_4_k_cu_d76bd739_26724cuda3std6ranges3__45__cpo4swapE
	.align		8
        /*0040*/ 	.dword	_ZN39_INTERNAL_a18710af_4_k_cu_d76bd739_26724cuda3std6ranges3__45__cpo9iter_moveE
	.align		8
        /*0048*/ 	.dword	_ZN39_INTERNAL_a18710af_4_k_cu_d76bd739_26724cute7productE
	.align		8
        /*0050*/ 	.dword	_ZN39_INTERNAL_a18710af_4_k_cu_d76bd739_26724cute1_E


//--------------------- .text._ZN7cutlass13device_kernelINS_4conv6kernel13ConvUniversalINS1_16ConvProblemShapeILNS1_8OperatorE0ELi3EEENS1_10collective14CollectiveConvINS1_46MainloopSm90TmaGmmaWarpSpecializedImplicitGemmILS5_0ELi5ELi3EN4cute5tupleIJNSA_1CILi1EEESD_SD_EEENS1_36KernelImplicitTmaWarpSpecializedSm90ELi1EEENSB_IJNSC_ILi256EEENSC_ILi64EEENSB_IJNSC_ILi32EEEEEEEEENS_10tfloat32_tESM_NSA_8TiledMMAINSA_8MMA_AtomIJNSA_4SM904GMMA29MMA_64x64x8_F32TF32TF32_SS_TNILNSQ_7ScaleInE1ELSS_1EEEEEENSA_6LayoutISE_NSB_IJNSC_ILi0EEESW_SW_EEEEENSB_IJNSA_10UnderscoreESZ_SZ_EEEEENS7_6detail26Sm90ImplicitGemmTileTraitsINSA_20SM90_TMA_LOAD_IM2COLENSA_14ComposedLayoutINSA_7SwizzleILi3ELi4ELi3EEENSA_18smem_ptr_flag_bitsILi32EEENSV_INSB_IJNSB_IJNSC_ILi8EEESJ_EEENSB_IJSJ_SD_EEENSB_IJSD_NSC_ILi5EEEEEEEEENSB_IJNSB_IJSJ_SH_EEENSB_IJSD_SW_EEENSB_IJSW_NSC_ILi8192EEEEEEEEEEEEEvEENS13_INSA_13SM90_TMA_LOADENS15_IS17_S19_NSV_INSB_IJNSB_IJS1A_S1A_EEES1C_S1E_EEENSB_IJS1G_S1H_NSB_IJSW_NSC_ILi2048EEEEEEEEEEEEEvEEEENS_8epilogue10collective6detail29Sm90TmaWarpSpecializedAdapterINS1Z_15DefaultEpilogueISM_NSB_IJNSB_IJllllEEESD_SW_EEES24_NS1Y_6thread17LinearCombinationISM_Li1EffLNS25_9ScaleType4KindE0ELNS_15FloatRoundStyleE2ESM_EENS_4gemm15EpilogueDefaultEEEEEvvEEEEvNT_6ParamsE --------------------------
	.section	.text._ZN7cutlass13device_kernelINS_4conv6kernel13ConvUniversalINS1_16ConvProblemShapeILNS1_8OperatorE0ELi3EEENS1_10collective14CollectiveConvINS1_46MainloopSm90TmaGmmaWarpSpecializedImplicitGemmILS5_0ELi5ELi3EN4cute5tupleIJNSA_1CILi1EEESD_SD_EEENS1_36KernelImplicitTmaWarpSpecializedSm90ELi1EEENSB_IJNSC_ILi256EEENSC_ILi64EEENSB_IJNSC_ILi32EEEEEEEEENS_10tfloat32_tESM_NSA_8TiledMMAINSA_8MMA_AtomIJNSA_4SM904GMMA29MMA_64x64x8_F32TF32TF32_SS_TNILNSQ_7ScaleInE1ELSS_1EEEEEENSA_6LayoutISE_NSB_IJNSC_ILi0EEESW_SW_EEEEENSB_IJNSA_10UnderscoreESZ_SZ_EEEEENS7_6detail26Sm90ImplicitGemmTileTraitsINSA_20SM90_TMA_LOAD_IM2COLENSA_14ComposedLayoutINSA_7SwizzleILi3ELi4ELi3EEENSA_18smem_ptr_flag_bitsILi32EEENSV_INSB_IJNSB_IJNSC_ILi8EEESJ_EEENSB_IJSJ_SD_EEENSB_IJSD_NSC_ILi5EEEEEEEEENSB_IJNSB_IJSJ_SH_EEENSB_IJSD_SW_EEENSB_IJSW_NSC_ILi8192EEEEEEEEEEEEEvEENS13_INSA_13SM90_TMA_LOADENS15_IS17_S19_NSV_INSB_IJNSB_IJS1A_S1A_EEES1C_S1E_EEENSB_IJS1G_S1H_NSB_IJSW_NSC_ILi2048EEEEEEEEEEEEEvEEEENS_8epilogue10collective6detail29Sm90TmaWarpSpecializedAdapterINS1Z_15DefaultEpilogueISM_NSB_IJNSB_IJllllEEESD_SW_EEES24_NS1Y_6thread17LinearCombinationISM_Li1EffLNS25_9ScaleType4KindE0ELNS_15FloatRoundStyleE2ESM_EENS_4gemm15EpilogueDefaultEEEEEvvEEEEvNT_6ParamsE,"ax",@progbits
	.align	128
.text._ZN7cutlass13device_kernelINS_4conv6kernel13ConvUniversalINS1_16ConvProblemShapeILNS1_8OperatorE0ELi3EEENS1_10collective14CollectiveConvINS1_46MainloopSm90TmaGmmaWarpSpecializedImplicitGemmILS5_0ELi5ELi3EN4cute5tupleIJNSA_1CILi1EEESD_SD_EEENS1_36KernelImplicitTmaWarpSpecializedSm90ELi1EEENSB_IJNSC_ILi256EEENSC_ILi64EEENSB_IJNSC_ILi32EEEEEEEEENS_10tfloat32_tESM_NSA_8TiledMMAINSA_8MMA_AtomIJNSA_4SM904GMMA29MMA_64x64x8_F32TF32TF32_SS_TNILNSQ_7ScaleInE1ELSS_1EEEEEENSA_6LayoutISE_NSB_IJNSC_ILi0EEESW_SW_EEEEENSB_IJNSA_10UnderscoreESZ_SZ_EEEEENS7_6detail26Sm90ImplicitGemmTileTraitsINSA_20SM90_TMA_LOAD_IM2COLENSA_14ComposedLayoutINSA_7SwizzleILi3ELi4ELi3EEENSA_18smem_ptr_flag_bitsILi32EEENSV_INSB_IJNSB_IJNSC_ILi8EEESJ_EEENSB_IJSJ_SD_EEENSB_IJSD_NSC_ILi5EEEEEEEEENSB_IJNSB_IJSJ_SH_EEENSB_IJSD_SW_EEENSB_IJSW_NSC_ILi8192EEEEEEEEEEEEEvEENS13_INSA_13SM90_TMA_LOADENS15_IS17_S19_NSV_INSB_IJNSB_IJS1A_S1A_EEES1C_S1E_EEENSB_IJS1G_S1H_NSB_IJSW_NSC_ILi2048EEEEEEEEEEEEEvEEEENS_8epilogue10collective6detail29Sm90TmaWarpSpecializedAdapterINS1Z_15DefaultEpilogueISM_NSB_IJNSB_IJllllEEESD_SW_EEES24_NS1Y_6thread17LinearCombinationISM_Li1EffLNS25_9ScaleType4KindE0ELNS_15FloatRoundStyleE2ESM_EENS_4gemm15EpilogueDefaultEEEEEvvEEEEvNT_6ParamsE:
        .type           _ZN7cutlass13device_kernelINS_4conv6kernel13ConvUniversalINS1_16ConvProblemShapeILNS1_8OperatorE0ELi3EEENS1_10collective14CollectiveConvINS1_46MainloopSm90TmaGmmaWarpSpecializedImplicitGemmILS5_0ELi5ELi3EN4cute5tupleIJNSA_1CILi1EEESD_SD_EEENS1_36KernelImplicitTmaWarpSpecializedSm90ELi1EEENSB_IJNSC_ILi256EEENSC_ILi64EEENSB_IJNSC_ILi32EEEEEEEEENS_10tfloat32_tESM_NSA_8TiledMMAINSA_8MMA_AtomIJNSA_4SM904GMMA29MMA_64x64x8_F32TF32TF32_SS_TNILNSQ_7ScaleInE1ELSS_1EEEEEENSA_6LayoutISE_NSB_IJNSC_ILi0EEESW_SW_EEEEENSB_IJNSA_10UnderscoreESZ_SZ_EEEEENS7_6detail26Sm90ImplicitGemmTileTraitsINSA_20SM90_TMA_LOAD_IM2COLENSA_14ComposedLayoutINSA_7SwizzleILi3ELi4ELi3EEENSA_18smem_ptr_flag_bitsILi32EEENSV_INSB_IJNSB_IJNSC_ILi8EEESJ_EEENSB_IJSJ_SD_EEENSB_IJSD_NSC_ILi5EEEEEEEEENSB_IJNSB_IJSJ_SH_EEENSB_IJSD_SW_EEENSB_IJSW_NSC_ILi8192EEEEEEEEEEEEEvEENS13_INSA_13SM90_TMA_LOADENS15_IS17_S19_NSV_INSB_IJNSB_IJS1A_S1A_EEES1C_S1E_EEENSB_IJS1G_S1H_NSB_IJSW_NSC_ILi2048EEEEEEEEEEEEEvEEEENS_8epilogue10collective6detail29Sm90TmaWarpSpecializedAdapterINS1Z_15DefaultEpilogueISM_NSB_IJNSB_IJllllEEESD_SW_EEES24_NS1Y_6thread17LinearCombinationISM_Li1EffLNS25_9ScaleType4KindE0ELNS_15FloatRoundStyleE2ESM_EENS_4gemm15EpilogueDefaultEEEEEvvEEEEvNT_6ParamsE,@function
        .size           _ZN7cutlass13device_kernelINS_4conv6kernel13ConvUniversalINS1_16ConvProblemShapeILNS1_8OperatorE0ELi3EEENS1_10collective14CollectiveConvINS1_46MainloopSm90TmaGmmaWarpSpecializedImplicitGemmILS5_0ELi5ELi3EN4cute5tupleIJNSA_1CILi1EEESD_SD_EEENS1_36KernelImplicitTmaWarpSpecializedSm90ELi1EEENSB_IJNSC_ILi256EEENSC_ILi64EEENSB_IJNSC_ILi32EEEEEEEEENS_10tfloat32_tESM_NSA_8TiledMMAINSA_8MMA_AtomIJNSA_4SM904GMMA29MMA_64x64x8_F32TF32TF32_SS_TNILNSQ_7ScaleInE1ELSS_1EEEEEENSA_6LayoutISE_NSB_IJNSC_ILi0EEESW_SW_EEEEENSB_IJNSA_10UnderscoreESZ_SZ_EEEEENS7_6detail26Sm90ImplicitGemmTileTraitsINSA_20SM90_TMA_LOAD_IM2COLENSA_14ComposedLayoutINSA_7SwizzleILi3ELi4ELi3EEENSA_18smem_ptr_flag_bitsILi32EEENSV_INSB_IJNSB_IJNSC_ILi8EEESJ_EEENSB_IJSJ_SD_EEENSB_IJSD_NSC_ILi5EEEEEEEEENSB_IJNSB_IJSJ_SH_EEENSB_IJSD_SW_EEENSB_IJSW_NSC_ILi8192EEEEEEEEEEEEEvEENS13_INSA_13SM90_TMA_LOADENS15_IS17_S19_NSV_INSB_IJNSB_IJS1A_S1A_EEES1C_S1E_EEENSB_IJS1G_S1H_NSB_IJSW_NSC_ILi2048EEEEEEEEEEEEEvEEEENS_8epilogue10collective6detail29Sm90TmaWarpSpecializedAdapterINS1Z_15DefaultEpilogueISM_NSB_IJNSB_IJllllEEESD_SW_EEES24_NS1Y_6thread17LinearCombinationISM_Li1EffLNS25_9ScaleType4KindE0ELNS_15FloatRoundStyleE2ESM_EENS_4gemm15EpilogueDefaultEEEEEvvEEEEvNT_6ParamsE,(.L_x_254 - _ZN7cutlass13device_kernelINS_4conv6kernel13ConvUniversalINS1_16ConvProblemShapeILNS1_8OperatorE0ELi3EEENS1_10collective14CollectiveConvINS1_46MainloopSm90TmaGmmaWarpSpecializedImplicitGemmILS5_0ELi5ELi3EN4cute5tupleIJNSA_1CILi1EEESD_SD_EEENS1_36KernelImplicitTmaWarpSpecializedSm90ELi1EEENSB_IJNSC_ILi256EEENSC_ILi64EEENSB_IJNSC_ILi32EEEEEEEEENS_10tfloat32_tESM_NSA_8TiledMMAINSA_8MMA_AtomIJNSA_4SM904GMMA29MMA_64x64x8_F32TF32TF32_SS_TNILNSQ_7ScaleInE1ELSS_1EEEEEENSA_6LayoutISE_NSB_IJNSC_ILi0EEESW_SW_EEEEENSB_IJNSA_10UnderscoreESZ_SZ_EEEEENS7_6detail26Sm90ImplicitGemmTileTraitsINSA_20SM90_TMA_LOAD_IM2COLENSA_14ComposedLayoutINSA_7SwizzleILi3ELi4ELi3EEENSA_18smem_ptr_flag_bitsILi32EEENSV_INSB_IJNSB_IJNSC_ILi8EEESJ_EEENSB_IJSJ_SD_EEENSB_IJSD_NSC_ILi5EEEEEEEEENSB_IJNSB_IJSJ_SH_EEENSB_IJSD_SW_EEENSB_IJSW_NSC_ILi8192EEEEEEEEEEEEEvEENS13_INSA_13SM90_TMA_LOADENS15_IS17_S19_NSV_INSB_IJNSB_IJS1A_S1A_EEES1C_S1E_EEENSB_IJS1G_S1H_NSB_IJSW_NSC_ILi2048EEEEEEEEEEEEEvEEEENS_8epilogue10collective6detail29Sm90TmaWarpSpecializedAdapterINS1Z_15DefaultEpilogueISM_NSB_IJNSB_IJllllEEESD_SW_EEES24_NS1Y_6thread17LinearCombinationISM_Li1EffLNS25_9ScaleType4KindE0ELNS_15FloatRoundStyleE2ESM_EENS_4gemm15EpilogueDefaultEEEEEvvEEEEvNT_6ParamsE)
        .other          _ZN7cutlass13device_kernelINS_4conv6kernel13ConvUniversalINS1_16ConvProblemShapeILNS1_8OperatorE0ELi3EEENS1_10collective14CollectiveConvINS1_46MainloopSm90TmaGmmaWarpSpecializedImplicitGemmILS5_0ELi5ELi3EN4cute5tupleIJNSA_1CILi1EEESD_SD_EEENS1_36KernelImplicitTmaWarpSpecializedSm90ELi1EEENSB_IJNSC_ILi256EEENSC_ILi64EEENSB_IJNSC_ILi32EEEEEEEEENS_10tfloat32_tESM_NSA_8TiledMMAINSA_8MMA_AtomIJNSA_4SM904GMMA29MMA_64x64x8_F32TF32TF32_SS_TNILNSQ_7ScaleInE1ELSS_1EEEEEENSA_6LayoutISE_NSB_IJNSC_ILi0EEESW_SW_EEEEENSB_IJNSA_10UnderscoreESZ_SZ_EEEEENS7_6detail26Sm90ImplicitGemmTileTraitsINSA_20SM90_TMA_LOAD_IM2COLENSA_14ComposedLayoutINSA_7SwizzleILi3ELi4ELi3EEENSA_18smem_ptr_flag_bitsILi32EEENSV_INSB_IJNSB_IJNSC_ILi8EEESJ_EEENSB_IJSJ_SD_EEENSB_IJSD_NSC_ILi5EEEEEEEEENSB_IJNSB_IJSJ_SH_EEENSB_IJSD_SW_EEENSB_IJSW_NSC_ILi8192EEEEEEEEEEEEEvEENS13_INSA_13SM90_TMA_LOADENS15_IS17_S19_NSV_INSB_IJNSB_IJS1A_S1A_EEES1C_S1E_EEENSB_IJS1G_S1H_NSB_IJSW_NSC_ILi2048EEEEEEEEEEEEEvEEEENS_8epilogue10collective6detail29Sm90TmaWarpSpecializedAdapterINS1Z_15DefaultEpilogueISM_NSB_IJNSB_IJllllEEESD_SW_EEES24_NS1Y_6thread17LinearCombinationISM_Li1EffLNS25_9ScaleType4KindE0ELNS_15FloatRoundStyleE2ESM_EENS_4gemm15EpilogueDefaultEEEEEvvEEEEvNT_6ParamsE,@"STO_CUDA_ENTRY STV_DEFAULT"
_ZN7cutlass13device_kernelINS_4conv6kernel13ConvUniversalINS1_16ConvProblemShapeILNS1_8OperatorE0ELi3EEENS1_10collective14CollectiveConvINS1_46MainloopSm90TmaGmmaWarpSpecializedImplicitGemmILS5_0ELi5ELi3EN4cute5tupleIJNSA_1CILi1EEESD_SD_EEENS1_36KernelImplicitTmaWarpSpecializedSm90ELi1EEENSB_IJNSC_ILi256EEENSC_ILi64EEENSB_IJNSC_ILi32EEEEEEEEENS_10tfloat32_tESM_NSA_8TiledMMAINSA_8MMA_AtomIJNSA_4SM904GMMA29MMA_64x64x8_F32TF32TF32_SS_TNILNSQ_7ScaleInE1ELSS_1EEEEEENSA_6LayoutISE_NSB_IJNSC_ILi0EEESW_SW_EEEEENSB_IJNSA_10UnderscoreESZ_SZ_EEEEENS7_6detail26Sm90ImplicitGemmTileTraitsINSA_20SM90_TMA_LOAD_IM2COLENSA_14ComposedLayoutINSA_7SwizzleILi3ELi4ELi3EEENSA_18smem_ptr_flag_bitsILi32EEENSV_INSB_IJNSB_IJNSC_ILi8EEESJ_EEENSB_IJSJ_SD_EEENSB_IJSD_NSC_ILi5EEEEEEEEENSB_IJNSB_IJSJ_SH_EEENSB_IJSD_SW_EEENSB_IJSW_NSC_ILi8192EEEEEEEEEEEEEvEENS13_INSA_13SM90_TMA_LOADENS15_IS17_S19_NSV_INSB_IJNSB_IJS1A_S1A_EEES1C_S1E_EEENSB_IJS1G_S1H_NSB_IJSW_NSC_ILi2048EEEEEEEEEEEEEvEEEENS_8epilogue10collective6detail29Sm90TmaWarpSpecializedAdapterINS1Z_15DefaultEpilogueISM_NSB_IJNSB_IJllllEEESD_SW_EEES24_NS1Y_6thread17LinearCombinationISM_Li1EffLNS25_9ScaleType4KindE0ELNS_15FloatRoundStyleE2ESM_EENS_4gemm15EpilogueDefaultEEEEEvvEEEEvNT_6ParamsE:
[----:B------:R-:W-:Y:S01]  /*0000*/  LDC R1, c[0x0][0x28] ;  /* 0x00000a00ff017b82 */ /* 0x000fe20000000800 */
[----:B------:R-:W0:Y:S01]  /*0010*/  S2R R6, SR_TID.X ;  /* 0x0000000000067919 */ /* 0x000e220000002100 */
[----:B------:R-:W-:Y:S01]  /*0020*/  ELECT P0, URZ, PT ;  /* 0x00000000003f782f */ /* 0x000fe20003800000 */
[----:B------:R-:W-:Y:S01]  /*0030*/  BSSY B0, `(.L_x_0) ;  /* 0x000000f000007945 */ /* 0x000fe20003800000 */
[--C-:B0-----:R-:W-:Y:S02]  /*0040*/  SHF.R.U32.HI R0, RZ, 0x5, R6.reuse ;  /* 0x00000005ff007819 */ /* 0x101fe40000011606 */
[----:B------:R-:W-:-:S03]  /*0050*/  SHF.R.U32.HI R3, RZ, 0x7, R6 ;  /* 0x00000007ff037819 */ /* 0x000fc60000011606 */
[----:B------:R-:W0:Y:S04]  /*0060*/  SHFL.IDX PT, R2, R0, RZ, 0x1f ;  /* 0x00001fff00027589 */ /* 0x000e2800000e0000 */
[----:B------:R1:W2:Y:S01]  /*0070*/  SHFL.IDX PT, R5, R3, RZ, 0x1f ;  /* 0x00001fff03057589 */ /* 0x0002a200000e0000 */
[----:B0-----:R-:W-:-:S13]  /*0080*/  ISETP.NE.OR P0, PT, R2, RZ, !P0 ;  /* 0x000000ff0200720c */ /* 0x001fda0004705670 */
[----:B-12---:R-:W-:Y:S05]  /*0090*/  @P0 BRA `(.L_x_1) ;  /* 0x0000000000200947 */ /* 0x006fea0003800000 */
[----:B------:R-:W-:Y:S02]  /*00a0*/  ULDC.64 UR4, c[0x0][0x198] ;  /* 0x0000660000047ab9 */ /* 0x000fe40000000a00 */
[----:B------:R-:W-:Y:S02]  /*00b0*/  UIADD3 UR6, UP0, UR4, 0xf0, URZ ;  /* 0x000000f004067890 */ /* 0x000fe4000ff1e03f */
[----:B------:R-:W-:Y:S02]  /*00c0*/  UIADD3 UR4, UP1, UR4, 0x270, URZ ;  /* 0x0000027004047890 */ /* 0x000fe4000ff3e03f */
[----:B------:R-:W-:Y:S02]  /*00d0*/  UIADD3.X UR7, URZ, UR5, URZ, UP0, !UPT ;  /* 0x000000053f077290 */ /* 0x000fe400087fe43f */
[----:B------:R-:W-:-:S07]  /*00e0*/  UIADD3.X UR5, URZ, UR5, URZ, UP1, !UPT ;  /* 0x000000053f057290 */ /* 0x000fce0008ffe43f */
[----:B------:R0:W-:Y:S02]  /*00f0*/  UTMACCTL.PF [UR6] ;  /* 0x00000000060079b9 */ /* 0x0001e40008040000 */
[----:B------:R0:W-:Y:S02]  /*0100*/  UTMACCTL.PF [UR4] ;  /* 0x00000000040079b9 */ /* 0x0001e40008040000 */
[----:B0-----:R-:W-:Y:S01]  /*0110*/  NOP ;  /* 0x0000000000007918 */ /* 0x001fe20000000000 */
.L_x_1:
[----:B------:R-:W-:Y:S05]  /*0120*/  BSYNC B0 ;  /* 0x0000000000007941 */ /* 0x000fea0003800000 */
.L_x_0:
[----:B------:R-:W0:Y:S01]  /*0130*/  SHFL.IDX PT, R0, R0, RZ, 0x1f ;  /* 0x00001fff00007589 */ /* 0x000e2200000e0000 */
[----:B------:R-:W-:-:S04]  /*0140*/  SHF.R.S32.HI R3, RZ, 0x1f, R2 ;  /* 0x0000001fff037819 */ /* 0x000fc80000011402 */
[----:B------:R-:W-:Y:S02]  /*0150*/  LEA.HI R3, R3, R2, RZ, 0x2 ;  /* 0x0000000203037211 */ /* 0x000fe400078f10ff */
[----:B0-----:R-:W-:-:S13]  /*0160*/  ISETP.NE.AND P0, PT, R0, RZ, PT ;  /* 0x000000ff0000720c */ /* 0x001fda0003f05270 */
[----:B------:R-:W-:Y:S05]  /*0170*/  @P0 BRA `(.L_x_2) ;  /* 0x0000000000600947 */ /* 0x000fea0003800000 */
[----:B------:R-:W0:Y:S01]  /*0180*/  S2UR UR8, SR_CgaCtaId ;  /* 0x00000000000879c3 */ /* 0x000e220000008800 */
[----:B------:R-:W-:Y:S01]  /*0190*/  UMOV UR4, 0x400 ;  /* 0x0000040000047882 */ /* 0x000fe20000000000 */
[----:B------:R-:W-:Y:S01]  /*01a0*/  UMOV UR5, 0x1 ;  /* 0x0000000100057882 */ /* 0x000fe20000000000 */
[----:B------:R-:W-:Y:S01]  /*01b0*/  UMOV UR6, 0x80 ;  /* 0x0000008000067882 */ /* 0x000fe20000000000 */
[----:B------:R-:W-:Y:S01]  /*01c0*/  ELECT P0, URZ, PT ;  /* 0x00000000003f782f */ /* 0x000fe20003800000 */
[----:B------:R-:W-:-:S04]  /*01d0*/  UIADD3 UR6, -UR6, 0x100000, URZ ;  /* 0x0010000006067890 */ /* 0x000fc8000fffe13f */
[----:B------:R-:W-:Y:S02]  /*01e0*/  USHF.L.U32 UR7, UR6, 0xb, URZ ;  /* 0x0000000b06077899 */ /* 0x000fe4000800063f */
[----:B------:R-:W-:Y:S02]  /*01f0*/  USHF.L.U32 UR6, UR6, 0x1, URZ ;  /* 0x0000000106067899 */ /* 0x000fe4000800063f */
[----:B0-----:R-:W-:Y:S02]  /*0200*/  ULEA UR8, UR8, UR4, 0x18 ;  /* 0x0000000408087291 */ /* 0x001fe4000f8ec03f */
[----:B------:R-:W-:-:S04]  /*0210*/  UIADD3 UR4, -UR5, 0x100000, URZ ;  /* 0x0010000005047890 */ /* 0x000fc8000fffe13f */
[----:B------:R-:W-:Y:S02]  /*0220*/  USHF.L.U32 UR5, UR4, 0xb, URZ ;  /* 0x0000000b04057899 */ /* 0x000fe4000800063f */
[----:B------:R-:W-:Y:S01]  /*0230*/  USHF.L.U32 UR4, UR4, 0x1, URZ ;  /* 0x0000000104047899 */ /* 0x000fe2000800063f */
[----:B------:R-:W0:Y:S11]  /*0240*/  FENCE.VIEW.ASYNC.S ;  /* 0x00000000000073c6 */ /* 0x000e360000000000 */
[----:B0-----:R0:W1:Y:S01]  /*0250*/  SYNCS.EXCH.64 URZ, [UR8+0x32000], UR4 ;  /* 0x03200004083f75b2 */ /* 0x0010620008000100 */
[----:B------:R0:W2:Y:S01]  /*0260*/  SYNCS.EXCH.64 URZ, [UR8+0x32028], UR6 ;  /* 0x03202806083f75b2 */ /* 0x0000a20008000100 */
[----:B------:R0:W3:Y:S01]  /*0270*/  SYNCS.EXCH.64 URZ, [UR8+0x32008], UR4 ;  /* 0x03200804083f75b2 */ /* 0x0000e20008000100 */
[----:B------:R0:W4:Y:S01]  /*0280*/  SYNCS.EXCH.64 URZ, [UR8+0x32030], UR6 ;  /* 0x03203006083f75b2 */ /* 0x0001220008000100 */
[----:B------:R0:W0:Y:S01]  /*0290*/  SYNCS.EXCH.64 URZ, [UR8+0x32010], UR4 ;  /* 0x03201004083f75b2 */ /* 0x0000220008000100 */
[----:B------:R0:W0:Y:S01]  /*02a0*/  SYNCS.EXCH.64 URZ, [UR8+0x32038], UR6 ;  /* 0x03203806083f75b2 */ /* 0x0000220008000100 */
[----:B------:R0:W0:Y:S01]  /*02b0*/  SYNCS.EXCH.64 URZ, [UR8+0x32018], UR4 ;  /* 0x03201804083f75b2 */ /* 0x0000220008000100 */
[----:B------:R0:W0:Y:S01]  /*02c0*/  SYNCS.EXCH.64 URZ, [UR8+0x32040], UR6 ;  /* 0x03204006083f75b2 */ /* 0x0000220008000100 */
[----:B------:R0:W0:Y:S01]  /*02d0*/  SYNCS.EXCH.64 URZ, [UR8+0x32020], UR4 ;  /* 0x03202004083f75b2 */ /* 0x0000220008000100 */
[----:B------:R0:W0:Y:S01]  /*02e0*/  SYNCS.EXCH.64 URZ, [UR8+0x32048], UR6 ;  /* 0x03204806083f75b2 */ /* 0x0000220008000100 */
[----:B------:R-:W-:Y:S01]  /*02f0*/  NOP ;  /* 0x0000000000007918 */ /* 0x000fe20000000000 */
.L_x_2:
[----:B0-----:R-:W-:Y:S01]  /*0300*/  ULDC.64 UR4, c[0x0][0x618] ;  /* 0x0001860000047ab9 */ /* 0x001fe20000000a00 */
[----:B------:R-:W-:Y:S01]  /*0310*/  LOP3.LUT R3, R3, 0xfffffffc, RZ, 0xc0, !PT ;  /* 0xfffffffc03037812 */ /* 0x000fe200078ec0ff */
[----:B------:R-:W-:Y:S01]  /*0320*/  NOP ;  /* 0x0000000000007918 */ /* 0x000fe20000000000 */
[----:B------:R-:W-:Y:S01]  /*0330*/  ISETP.NE.U32.AND P0, PT, RZ, UR4, PT ;  /* 0x00000004ff007c0c */ /* 0x000fe2000bf05070 */
[----:B------:R-:W-:Y:S01]  /*0340*/  NOP ;  /* 0x0000000000007918 */ /* 0x000fe20000000000 */
[----:B-1234-:R-:W-:Y:S01]  /*0350*/  BAR.SYNC.DEFER_BLOCKING 0x0 ;  /* 0x0000000000007b1d */ /* 0x01efe20000010000 */
[----:B------:R-:W-:Y:S01]  /*0360*/  IMAD.IADD R4, R2, 0x1, -R3 ;  /* 0x0000000102047824 */ /* 0x000fe200078e0a03 */
[----:B------:R-:W-:Y:S02]  /*0370*/  ISETP.NE.AND.EX P0, PT, RZ, UR5, PT, P0 ;  /* 0x00000005ff007c0c */ /* 0x000fe4000bf05300 */
[C---:B------:R-:W-:Y:S02]  /*0380*/  ISETP.NE.AND P2, PT, R5.reuse, 0x1, PT ;  /* 0x000000010500780c */ /* 0x040fe40003f45270 */
[----:B------:R-:W-:Y:S01]  /*0390*/  LOP3.LUT P1, RZ, R5, R4, RZ, 0xfc, !PT ;  /* 0x0000000405ff7212 */ /* 0x000fe2000782fcff */
[----:B------:R-:W-:-:S03]  /*03a0*/  ULDC.64 UR16, c[0x0][0x208] ;  /* 0x0000820000107ab9 */ /* 0x000fc60000000a00 */
[----:B------:R-:W-:-:S04]  /*03b0*/  SEL R0, RZ, 0x1, P1 ;  /* 0x00000001ff007807 */ /* 0x000fc80000800000 */
[----:B------:R-:W-:Y:S01]  /*03c0*/  SEL R0, R0, 0x2, P2 ;  /* 0x0000000200007807 */ /* 0x000fe20001000000 */
[----:B------:R-:W-:Y:S06]  /*03d0*/  @!P0 BRA `(.L_x_3) ;  /* 0x00000000001c8947 */ /* 0x000fec0003800000 */
[----:B------:R-:W0:Y:S02]  /*03e0*/  LDC.64 R2, c[0x0][0x618] ;  /* 0x00018600ff027b82 */ /* 0x000e240000000a00 */
[----:B0-----:R-:W2:Y:S02]  /*03f0*/  LDG.E.64 R2, desc[UR16][R2.64] ;  /* 0x0000001002027981 */ /* 0x001ea4000c1e1b00 */
[----:B--2---:R-:W-:-:S04]  /*0400*/  ISETP.NE.U32.AND P0, PT, R2, RZ, PT ;  /* 0x000000ff0200720c */ /* 0x004fc80003f05070 */
[----:B------:R-:W-:-:S13]  /*0410*/  ISETP.NE.AND.EX P0, PT, R3, RZ, PT, P0 ;  /* 0x000000ff0300720c */ /* 0x000fda0003f05300 */
[----:B------:R-:W-:Y:S05]  /*0420*/  @!P0 BRA `(.L_x_3) ;  /* 0x0000000000088947 */ /* 0x000fea0003800000 */
[----:B------:R2:W5:Y:S01]  /*0430*/  LD.E R11, desc[UR16][R2.64] ;  /* 0x00000010020b7980 */ /* 0x000562000c101900 */
[----:B------:R-:W-:Y:S05]  /*0440*/  BRA `(.L_x_4) ;  /* 0x0000000000207947 */ /* 0x000fea0003800000 */
.L_x_3:
[----:B------:R-:W-:Y:S02]  /*0450*/  ULDC.64 UR4, c[0x0][0x608] ;  /* 0x0001820000047ab9 */ /* 0x000fe40000000a00 */
[----:B------:R-:W-:-:S04]  /*0460*/  ISETP.NE.U32.AND P0, PT, RZ, UR4, PT ;  /* 0x00000004ff007c0c */ /* 0x000fc8000bf05070 */
[----:B------:R-:W-:-:S13]  /*0470*/  ISETP.NE.AND.EX P0, PT, RZ, UR5, PT, P0 ;  /* 0x00000005ff007c0c */ /* 0x000fda000bf05300 */
[----:B------:R-:W-:Y:S05]  /*0480*/  @!P0 BRA `(.L_x_5) ;  /* 0x00000000000c8947 */ /* 0x000fea0003800000 */
[----:B------:R-:W0:Y:S02]  /*0490*/  LDC.64 R2, c[0x0][0x608] ;  /* 0x00018200ff027b82 */ /* 0x000e240000000a00 */
[----:B0-----:R1:W5:Y:S01]  /*04a0*/  LDG.E R11, desc[UR16][R2.64] ;  /* 0x00000010020b7981 */ /* 0x001362000c1e1900 */
[----:B------:R-:W-:Y:S05]  /*04b0*/  BRA `(.L_x_4) ;  /* 0x0000000000047947 */ /* 0x000fea0003800000 */
.L_x_5:
[----:B------:R-:W0:Y:S02]  /*04c0*/  LDC R11, c[0x0][0x600] ;  /* 0x00018000ff0b7b82 */ /* 0x000e240000000800 */
.L_x_4:
[----:B------:R-:W-:Y:S02]  /*04d0*/  ULDC.64 UR4, c[0x0][0x620] ;  /* 0x0001880000047ab9 */ /* 0x000fe40000000a00 */
[----:B------:R-:W-:-:S04]  /*04e0*/  ISETP.NE.U32.AND P0, PT, RZ, UR4, PT ;  /* 0x00000004ff007c0c */ /* 0x000fc8000bf05070 */
[----:B------:R-:W-:-:S13]  /*04f0*/  ISETP.NE.AND.EX P0, PT, RZ, UR5, PT, P0 ;  /* 0x00000005ff007c0c */ /* 0x000fda000bf05300 */
[----:B------:R-:W-:Y:S05]  /*0500*/  @!P0 BRA `(.L_x_6) ;  /* 0x00000000001c8947 */ /* 0x000fea0003800000 */
[----:B-12---:R-:W1:Y:S02]  /*0510*/  LDC.64 R2, c[0x0][0x620] ;  /* 0x00018800ff027b82 */ /* 0x006e640000000a00 */
[----:B-1----:R-:W2:Y:S02]  /*0520*/  LDG.E.64 R2, desc[UR16][R2.64] ;  /* 0x0000001002027981 */ /* 0x002ea4000c1e1b00 */
[----:B--2---:R-:W-:-:S04]  /*0530*/  ISETP.NE.U32.AND P0, PT, R2, RZ, PT ;  /* 0x000000ff0200720c */ /* 0x004fc80003f05070 */
[----:B------:R-:W-:-:S13]  /*0540*/  ISETP.NE.AND.EX P0, PT, R3, RZ, PT, P0 ;  /* 0x000000ff0300720c */ /* 0x000fda0003f05300 */
[----:B------:R-:W-:Y:S05]  /*0550*/  @!P0 BRA `(.L_x_6) ;  /* 0x0000000000088947 */ /* 0x000fea0003800000 */
[----:B------:R1:W5:Y:S01]  /*0560*/  LD.E R14, desc[UR16][R2.64] ;  /* 0x00000010020e7980 */ /* 0x000362000c101900 */
[----:B------:R-:W-:Y:S05]  /*0570*/  BRA `(.L_x_7) ;  /* 0x0000000000207947 */ /* 0x000fea0003800000 */
.L_x_6:
[----:B------:R-:W-:Y:S02]  /*0580*/  ULDC.64 UR4, c[0x0][0x610] ;  /* 0x0001840000047ab9 */ /* 0x000fe40000000a00 */
[----:B------:R-:W-:-:S04]  /*0590*/  ISETP.NE.U32.AND P0, PT, RZ, UR4, PT ;  /* 0x00000004ff007c0c */ /* 0x000fc8000bf05070 */
[----:B------:R-:W-:-:S13]  /*05a0*/  ISETP.NE.AND.EX P0, PT, RZ, UR5, PT, P0 ;  /* 0x00000005ff007c0c */ /* 0x000fda000bf05300 */
[----:B------:R-:W-:Y:S05]  /*05b0*/  @!P0 BRA `(.L_x_8) ;  /* 0x00000000000c8947 */ /* 0x000fea0003800000 */
[----:B------:R-:W3:Y:S02]  /*05c0*/  LDC.64 R14, c[0x0][0x610] ;  /* 0x00018400ff0e7b82 */ /* 0x000ee40000000a00 */
[----:B---3--:R4:W5:Y:S01]  /*05d0*/  LDG.E R14, desc[UR16][R14.64] ;  /* 0x000000100e0e7981 */ /* 0x008962000c1e1900 */
[----:B------:R-:W-:Y:S05]  /*05e0*/  BRA `(.L_x_7) ;  /* 0x0000000000047947 */ /* 0x000fea0003800000 */
.L_x_8:
[----:B------:R-:W3:Y:S02]  /*05f0*/  LDC R14, c[0x0][0x604] ;  /* 0x00018100ff0e7b82 */ /* 0x000ee40000000800 */
.L_x_7:
[----:B-12---:R-:W1:Y:S01]  /*0600*/  LDC R2, c[0x0][0x3e8] ;  /* 0x0000fa00ff027b82 */ /* 0x006e620000000800 */
[----:B------:R-:W-:Y:S01]  /*0610*/  ULDC UR4, c[0x0][0x3dc] ;  /* 0x0000f70000047ab9 */ /* 0x000fe20000000800 */
[----:B------:R-:W-:Y:S01]  /*0620*/  ISETP.NE.AND P0, PT, R5, RZ, PT ;  /* 0x000000ff0500720c */ /* 0x000fe20003f05270 */
[----:B------:R-:W-:Y:S01]  /*0630*/  UIADD3 UR4, UR4, 0x1f, URZ ;  /* 0x0000001f04047890 */ /* 0x000fe2000fffe03f */
[----:B------:R-:W-:-:S03]  /*0640*/  ULDC.64 UR6, c[0x0][0x3e0] ;  /* 0x0000f80000067ab9 */ /* 0x000fc60000000a00 */
[----:B------:R-:W-:Y:S02]  /*0650*/  USHF.R.S32.HI UR5, URZ, 0x1f, UR4 ;  /* 0x0000001f3f057899 */ /* 0x000fe40008011404 */
[----:B------:R-:W-:Y:S02]  /*0660*/  UIMAD UR6, UR7, UR6, URZ ;  /* 0x00000006070672a4 */ /* 0x000fe4000f8e023f */
[----:B------:R-:W-:-:S04]  /*0670*/  ULEA.HI UR5, UR5, UR4, URZ, 0x5 ;  /* 0x0000000405057291 */ /* 0x000fc8000f8f283f */
[----:B------:R-:W-:Y:S01]  /*0680*/  USHF.R.S32.HI UR15, URZ, 0x5, UR5 ;  /* 0x000000053f0f7899 */ /* 0x000fe20008011405 */
[----:B-1----:R-:W-:-:S05]  /*0690*/  IMAD R2, R2, UR6, RZ ;  /* 0x0000000602027c24 */ /* 0x002fca000f8e02ff */
[----:B------:R-:W-:Y:S01]  /*06a0*/  IMAD R2, R2, UR15, RZ ;  /* 0x0000000f02027c24 */ /* 0x000fe2000f8e02ff */
[----:B------:R-:W-:Y:S06]  /*06b0*/  @!P0 BRA `(.L_x_9) ;  /* 0x000000b4006c8947 */ /* 0x000fec0003800000 */
[----:B------:R-:W-:-:S13]  /*06c0*/  ISETP.NE.AND P0, PT, R5, 0x1, PT ;  /* 0x000000010500780c */ /* 0x000fda0003f05270 */
[----:B------:R-:W-:Y:S05]  /*06d0*/  @P0 EXIT ;  /* 0x000000000000094d */ /* 0x000fea0003800000 */
[----:B------:R-:W-:Y:S01]  /*06e0*/  ISETP.GE.AND P0, PT, R2, 0x1, PT ;  /* 0x000000010200780c */ /* 0x000fe20003f06270 */
[----:B------:R-:W-:Y:S01]  /*06f0*/  UMOV UR4, URZ ;  /* 0x0000003f00047c82 */ /* 0x000fe20008000000 */
[----:B------:R-:W-:Y:S02]  /*0700*/  CS2R R54, SRZ ;  /* 0x0000000000367805 */ /* 0x000fe4000001ff00 */
[----:B------:R-:W-:Y:S02]  /*0710*/  CS2R R120, SRZ ;  /* 0x0000000000787805 */ /* 0x000fe4000001ff00 */
[----:B------:R-:W-:Y:S02]  /*0720*/  CS2R R122, SRZ ;  /* 0x00000000007a7805 */ /* 0x000fe4000001ff00 */
[----:B------:R-:W-:Y:S02]  /*0730*/  CS2R R124, SRZ ;  /* 0x00000000007c7805 */ /* 0x000fe4000001ff00 */
[----:B------:R-:W-:-:S02]  /*0740*/  CS2R R126, SRZ ;  /* 0x00000000007e7805 */ /* 0x000fc4000001ff00 */
[----:B------:R-:W-:Y:S02]  /*0750*/  CS2R R128, SRZ ;  /* 0x0000000000807805 */ /* 0x000fe4000001ff00 */
        /* <DEDUP_REMOVED lines=57> */
[----:B------:R-:W-:Y:S01]  /*0af0*/  CS2R R52, SRZ ;  /* 0x0000000000347805 */ /* 0x000fe2000001ff00 */
[----:B------:R-:W-:Y:S06]  /*0b00*/  @!P0 BRA `(.L_x_10) ;  /* 0x0000000400688947 */ /* 0x000fec0003800000 */
[----:B------:R-:W-:-:S04]  /*0b10*/  LOP3.LUT R3, R0, 0x1, RZ, 0xfc, !PT ;  /* 0x0000000100037812 */ /* 0x000fc800078efcff */
[----:B------:R-:W-:-:S13]  /*0b20*/  ISETP.NE.AND P1, PT, R3, 0x3, PT ;  /* 0x000000030300780c */ /* 0x000fda0003f25270 */
[----:B------:R-:W-:Y:S05]  /*0b30*/  @!P1 BRA `(.L_x_11) ;  /* 0x0000000000049947 */ /* 0x000fea0003800000 */
[----:B------:R-:W-:Y:S01]  /*0b40*/  BPT.TRAP 0x1 ;  /* 0x000000040000795c */ /* 0x000fe20000300000 */
.L_x_11:
[----:B------:R-:W1:Y:S01]  /*0b50*/  S2UR UR5, SR_CgaCtaId ;  /* 0x00000000000579c3 */ /* 0x000e620000008800 */
[----:B------:R-:W-:Y:S01]  /*0b60*/  SHF.L.U32 R3, RZ, 0x1f, RZ ;  /* 0x0000001fff037819 */ /* 0x000fe200000006ff */
[----:B------:R-:W-:Y:S02]  /*0b70*/  UMOV UR4, 0x400 ;  /* 0x0000040000047882 */ /* 0x000fe40000000000 */
[----:B-1----:R-:W-:-:S12]  /*0b80*/  ULEA UR4, UR5, UR4, 0x18 ;  /* 0x0000000405047291 */ /* 0x002fd8000f8ec03f */
.L_x_12:
[----:B-1----:R-:W-:-:S04]  /*0b90*/  IMAD.U32 R4, RZ, RZ, UR4 ;  /* 0x00000004ff047e24 */ /* 0x002fc8000f8e00ff */
[----:B------:R1:W2:Y:S03]  /*0ba0*/  SYNCS.PHASECHK.TRANS64.TRYWAIT P1, [R4+URZ+0x32000], R3 ;  /* 0x03200003040075a7 */ /* 0x0002a6000802017f */
[----:B--2---:R-:W-:Y:S05]  /*0bb0*/  @!P1 NANOSLEEP.SYNCS 0x989680 ;  /* 0x009896800000995d */ /* 0x004fea0003900000 */
[----:B------:R-:W2:Y:S02]  /*0bc0*/  @!P1 SYNCS.PHASECHK.TRANS64 P1, [R4+URZ+0x32000], R3 ;  /* 0x03200003040095a7 */ /* 0x000ea4000802007f */
[----:B--2---:R-:W-:Y:S05]  /*0bd0*/  @!P1 BRA `(.L_x_12) ;  /* 0xfffffffc00ec9947 */ /* 0x004fea000383ffff */
[----:B------:R-:W-:Y:S01]  /*0be0*/  UIADD3 UR5, UR4, 0x28000, URZ ;  /* 0x0002800004057890 */ /* 0x000fe2000fffe03f */
[----:B------:R-:W-:Y:S01]  /*0bf0*/  WARPGROUP.ARRIVE ;  /* 0x00000000000079c5 */ /* 0x000fe20000000000 */
[----:B------:R-:W-:Y:S02]  /*0c00*/  USHF.R.U32.HI UR4, URZ, 0x4, UR4 ;  /* 0x000000043f047899 */ /* 0x000fe40008011604 */
[----:B------:R-:W-:Y:S02]  /*0c10*/  USHF.R.U32.HI UR5, URZ, 0x4, UR5 ;  /* 0x000000043f057899 */ /* 0x000fe40008011605 */
[----:B------:R-:W-:Y:S02]  /*0c20*/  ULOP3.LUT UR4, UR4, 0x3fff, URZ, 0xc0, !UPT ;  /* 0x00003fff04047892 */ /* 0x000fe4000f8ec03f */
[----:B------:R-:W-:Y:S02]  /*0c30*/  ULOP3.LUT UR5, UR5, 0x3fff, URZ, 0xc0, !UPT ;  /* 0x00003fff05057892 */ /* 0x000fe4000f8ec03f */
[----:B------:R-:W-:-:S02]  /*0c40*/  ULOP3.LUT UR4, UR4, 0x10000, URZ, 0xfc, !UPT ;  /* 0x0001000004047892 */ /* 0x000fc4000f8efc3f */
[----:B------:R-:W-:Y:S02]  /*0c50*/  ULOP3.LUT UR6, UR5, 0x10000, URZ, 0xfc, !UPT ;  /* 0x0001000005067892 */ /* 0x000fe4000f8efc3f */
[----:B------:R-:W-:Y:S02]  /*0c60*/  UIADD3 UR5, UR4, 0x200, URZ ;  /* 0x0000020004057890 */ /* 0x000fe4000fffe03f */
[----:B------:R-:W-:Y:S02]  /*0c70*/  UIADD3 UR7, UR4, 0x400, URZ ;  /* 0x0000040004077890 */ /* 0x000fe4000fffe03f */
[----:B------:R-:W-:Y:S01]  /*0c80*/  UMOV UR8, UR4 ;  /* 0x0000000400087c82 */ /* 0x000fe20008000000 */
[----:B------:R-:W-:Y:S01]  /*0c90*/  UMOV UR9, 0x40000040 ;  /* 0x4000004000097882 */ /* 0x000fe20000000000 */
[----:B------:R-:W-:Y:S01]  /*0ca0*/  UMOV UR10, UR6 ;  /* 0x00000006000a7c82 */ /* 0x000fe20008000000 */
[----:B------:R-:W-:Y:S01]  /*0cb0*/  UMOV UR11, 0x40000040 ;  /* 0x40000040000b7882 */ /* 0x000fe20000000000 */
[----:B------:R-:W-:Y:S01]  /*0cc0*/  UIADD3 UR12, UR4, 0x600, URZ ;  /* 0x00000600040c7890 */ /* 0x000fe2000fffe03f */
[----:B------:R-:W-:Y:S01]  /*0cd0*/  HGMMA.64x64x8.F32.TF32 R120, gdesc[UR8], RZ, !UPT ;  /* 0x04e00000087879f0 */ /* 0x000fe2000c7028ff */
        /* <DEDUP_REMOVED lines=12> */
[----:B------:R-:W-:-:S02]  /*0da0*/  UIADD3 UR8, UR4, 0x2, URZ ;  /* 0x0000000204087890 */ /* 0x000fc4000fffe03f */
[----:B------:R-:W-:Y:S01]  /*0db0*/  UIADD3 UR10, UR6, 0x2, URZ ;  /* 0x00000002060a7890 */ /* 0x000fe2000fffe03f */
[----:B------:R-:W-:Y:S01]  /*0dc0*/  UMOV UR9, 0x40000040 ;  /* 0x4000004000097882 */ /* 0x000fe20000000000 */
[----:B------:R-:W-:-:S07]  /*0dd0*/  UMOV UR11, 0x40000040 ;  /* 0x40000040000b7882 */ /* 0x000fce0000000000 */
[----:B------:R-:W-:Y:S01]  /*0de0*/  HGMMA.64x64x8.F32.TF32 R120, gdesc[UR8], R120 ;  /* 0x04e00000087879f0 */ /* 0x000fe20008702878 */
[----:B------:R-:W-:Y:S01]  /*0df0*/  UMOV UR8, UR5 ;  /* 0x0000000500087c82 */ /* 0x000fe20008000000 */
[----:B------:R-:W-:Y:S01]  /*0e00*/  UMOV UR9, 0x40000040 ;  /* 0x4000004000097882 */ /* 0x000fe20000000000 */
[----:B------:R-:W-:Y:S01]  /*0e10*/  UIADD3 UR5, UR4, 0x204, URZ ;  /* 0x0000020404057890 */ /* 0x000fe2000fffe03f */
        /* <DEDUP_REMOVED lines=19> */
[----:B------:R-:W-:Y:S02]  /*0f50*/  UMOV UR9, 0x40000040 ;  /* 0x4000004000097882 */ /* 0x000fe40000000000 */
[----:B------:R-:W-:Y:S01]  /*0f60*/  HGMMA.64x64x8.F32.TF32 R56, gdesc[UR8], R56 ;  /* 0x04e00000083879f0 */ /* 0x000fe20008702838 */
[----:B------:R-:W-:Y:S01]  /*0f70*/  UMOV UR8, UR12 ;  /* 0x0000000c00087c82 */ /* 0x000fe20008000000 */
[----:B------:R-:W-:-:S02]  /*0f80*/  UMOV UR9, 0x40000040 ;  /* 0x4000004000097882 */ /* 0x000fc40000000000 */
[----:B------:R-:W-:Y:S01]  /*0f90*/  HGMMA.64x64x8.F32.TF32 R24, gdesc[UR8], R24 ;  /* 0x04e00000081879f0 */ /* 0x000fe20008702818 */
[----:B------:R-:W-:Y:S02]  /*0fa0*/  UIADD3 UR8, UR4, 0x6, URZ ;  /* 0x0000000604087890 */ /* 0x000fe4000fffe03f */
[----:B------:R-:W-:Y:S02]  /*0fb0*/  UIADD3 UR10, UR6, 0x6, URZ ;  /* 0x00000006060a7890 */ /* 0x000fe4000fffe03f */
[----:B------:R-:W-:Y:S01]  /*0fc0*/  UIADD3 UR6, UR4, 0x406, URZ ;  /* 0x0000040604067890 */ /* 0x000fe2000fffe03f */
[----:B------:R-:W-:Y:S01]  /*0fd0*/  UMOV UR9, 0x40000040 ;  /* 0x4000004000097882 */ /* 0x000fe20000000000 */
[----:B------:R-:W-:Y:S01]  /*0fe0*/  UMOV UR11, 0x40000040 ;  /* 0x40000040000b7882 */ /* 0x000fe20000000000 */
[----:B------:R-:W-:-:S04]  /*0ff0*/  UIADD3 UR4, UR4, 0x606, URZ ;  /* 0x0000060604047890 */ /* 0x000fc8000fffe03f */
[----:B------:R-:W-:Y:S01]  /*1000*/  HGMMA.64x64x8.F32.TF32 R120, gdesc[UR8], R120 ;  /* 0x04e00000087879f0 */ /* 0x000fe20008702878 */
[----:B------:R-:W-:Y:S01]  /*1010*/  UMOV UR8, UR5 ;  /* 0x0000000500087c82 */ /* 0x000fe20008000000 */
[----:B------:R-:W-:Y:S02]  /*1020*/  UMOV UR9, 0x40000040 ;  /* 0x4000004000097882 */ /* 0x000fe40000000000 */
[----:B------:R-:W-:Y:S01]  /*1030*/  HGMMA.64x64x8.F32.TF32 R88, gdesc[UR8], R88 ;  /* 0x04e00000085879f0 */ /* 0x000fe20008702858 */
[----:B------:R-:W-:Y:S01]  /*1040*/  UMOV UR8, UR6 ;  /* 0x0000000600087c82 */ /* 0x000fe20008000000 */
[----:B------:R-:W-:Y:S02]  /*1050*/  UMOV UR9, 0x40000040 ;  /* 0x4000004000097882 */ /* 0x000fe40000000000 */
[----:B------:R-:W-:Y:S01]  /*1060*/  HGMMA.64x64x8.F32.TF32 R56, gdesc[UR8], R56 ;  /* 0x04e00000083879f0 */ /* 0x000fe20008702838 */
[----:B------:R-:W-:Y:S01]  /*1070*/  UMOV UR8, UR4 ;  /* 0x0000000400087c82 */ /* 0x000fe20008000000 */
[----:B------:R-:W-:Y:S01]  /*1080*/  UMOV UR9, 0x40000040 ;  /* 0x4000004000097882 */ /* 0x000fe20000000000 */
[----:B------:R-:W-:Y:S01]  /*1090*/  UMOV UR4, 0x1 ;  /* 0x0000000100047882 */ /* 0x000fe20000000000 */
[----:B------:R-:W-:Y:S04]  /*10a0*/  HGMMA.64x64x8.F32.TF32 R24, gdesc[UR8], R24, gsb0 ;  /* 0x04e00000081879f0 */ /* 0x000fe80008002818 */
.L_x_10:
[----:B-1----:R-:W-:-:S05]  /*10b0*/  VIMNMX R3, R2, 0x1, PT ;  /* 0x0000000102037848 */ /* 0x002fca0003fe0100 */
[----:B------:R-:W-:-:S05]  /*10c0*/  IMAD.IADD R4, R2, 0x1, -R3 ;  /* 0x0000000102047824 */ /* 0x000fca00078e0a03 */
[----:B------:R-:W-:-:S13]  /*10d0*/  ISETP.GE.AND P1, PT, R4, 0x1, PT ;  /* 0x000000010400780c */ /* 0x000fda0003f26270 */
[----:B------:R-:W-:Y:S05]  /*10e0*/  @!P1 BRA `(.L_x_13) ;  /* 0x0000000400dc9947 */ /* 0x000fea0003800000 */
[----:B------:R-:W1:Y:S01]  /*10f0*/  S2UR UR5, SR_CgaCtaId ;  /* 0x00000000000579c3 */ /* 0x000e620000008800 */
[----:B------:R-:W-:Y:S01]  /*1100*/  UMOV UR6, 0x400 ;  /* 0x0000040000067882 */ /* 0x000fe20000000000 */
[----:B------:R-:W-:Y:S01]  /*1110*/  LOP3.LUT R7, R0, 0x1, RZ, 0xfc, !PT ;  /* 0x0000000100077812 */ /* 0x000fe200078efcff */
[----:B------:R-:W-:Y:S01]  /*1120*/  IMAD.MOV.U32 R5, RZ, RZ, RZ ;  /* 0x000000ffff057224 */ /* 0x000fe200078e00ff */
[----:B------:R-:W-:Y:S01]  /*1130*/  UISETP.NE.U32.AND UP0, UPT, UR4, URZ, UPT ;  /* 0x0000003f0400728c */ /* 0x000fe2000bf05070 */
[----:B------:R-:W-:Y:S01]  /*1140*/  IMAD.MOV.U32 R2, RZ, RZ, R4 ;  /* 0x000000ffff027224 */ /* 0x000fe200078e0004 */
[----:B-1----:R-:W-:-:S04]  /*1150*/  ULEA UR6, UR5, UR6, 0x18 ;  /* 0x0000000605067291 */ /* 0x002fc8000f8ec03f */
[----:B------:R-:W-:Y:S02]  /*1160*/  UIADD3 UR7, UR6, 0x28000, URZ ;  /* 0x0002800006077890 */ /* 0x000fe4000fffe03f */
[----:B------:R-:W-:Y:S02]  /*1170*/  USHF.R.U32.HI UR5, URZ, 0x4, UR6 ;  /* 0x000000043f057899 */ /* 0x000fe40008011606 */
[----:B------:R-:W-:Y:S02]  /*1180*/  USHF.R.U32.HI UR7, URZ, 0x4, UR7 ;  /* 0x000000043f077899 */ /* 0x000fe40008011607 */
[----:B------:R-:W-:Y:S02]  /*1190*/  ULOP3.LUT UR5, UR5, 0x3fff, URZ, 0xc0, !UPT ;  /* 0x00003fff05057892 */ /* 0x000fe4000f8ec03f */
[----:B------:R-:W-:Y:S02]  /*11a0*/  ULOP3.LUT UR8, UR7, 0x3fff, URZ, 0xc0, !UPT ;  /* 0x00003fff07087892 */ /* 0x000fe4000f8ec03f */
[----:B------:R-:W-:-:S02]  /*11b0*/  ULOP3.LUT UR7, UR5, 0x10000, URZ, 0xfc, !UPT ;  /* 0x0001000005077892 */ /* 0x000fc4000f8efc3f */
[----:B------:R-:W-:Y:S01]  /*11c0*/  ULOP3.LUT UR8, UR8, 0x10000, URZ, 0xfc, !UPT ;  /* 0x0001000008087892 */ /* 0x000fe2000f8efc3f */
[----:B------:R-:W-:-:S11]  /*11d0*/  UMOV UR5, URZ ;  /* 0x0000003f00057c82 */ /* 0x000fd60008000000 */
.L_x_18:
[----:B------:R-:W-:-:S13]  /*11e0*/  ISETP.NE.AND P2, PT, R7, 0x3, PT ;  /* 0x000000030700780c */ /* 0x000fda0003f45270 */
[----:B-1----:R-:W-:Y:S05]  /*11f0*/  @!P2 BRA `(.L_x_14) ;  /* 0x000000000004a947 */ /* 0x002fea0003800000 */
[----:B------:R-:W-:Y:S01]  /*1200*/  BPT.TRAP 0x1 ;  /* 0x000000040000795c */ /* 0x000fe20000300000 */
.L_x_14:
[----:B------:R-:W-:Y:S01]  /*1210*/  SHF.L.U32 R3, R5, 0x1f, RZ ;  /* 0x0000001f05037819 */ /* 0x000fe200000006ff */
[----:B------:R-:W-:-:S12]  /*1220*/  ULEA UR9, UR4, UR6, 0x3 ;  /* 0x0000000604097291 */ /* 0x000fd8000f8e183f */
.L_x_15:
[----:B-1----:R-:W-:-:S04]  /*1230*/  IMAD.U32 R6, RZ, RZ, UR9 ;  /* 0x00000009ff067e24 */ /* 0x002fc8000f8e00ff */
[----:B------:R1:W2:Y:S03]  /*1240*/  SYNCS.PHASECHK.TRANS64.TRYWAIT P1, [R6+URZ+0x32000], R3 ;  /* 0x03200003060075a7 */ /* 0x0002a6000802017f */
[----:B--2---:R-:W-:Y:S05]  /*1250*/  @!P1 NANOSLEEP.SYNCS 0x989680 ;  /* 0x009896800000995d */ /* 0x004fea0003900000 */
[----:B------:R-:W2:Y:S02]  /*1260*/  @!P1 SYNCS.PHASECHK.TRANS64 P1, [R6+URZ+0x32000], R3 ;  /* 0x03200003060095a7 */ /* 0x000ea4000802007f */
[----:B--2---:R-:W-:Y:S05]  /*1270*/  @!P1 BRA `(.L_x_15) ;  /* 0xfffffffc00ec9947 */ /* 0x004fea000383ffff */
[----:B------:R-:W-:Y:S01]  /*1280*/  ULEA UR10, UR4, UR7, 0xb ;  /* 0x00000007040a7291 */ /* 0x000fe2000f8e583f */
[----:B------:R-:W-:Y:S01]  /*1290*/  WARPGROUP.ARRIVE ;  /* 0x00000000000079c5 */ /* 0x000fe20000000000 */
[----:B------:R-:W-:Y:S02]  /*12a0*/  ULEA UR12, UR4, UR8, 0x9 ;  /* 0x00000008040c7291 */ /* 0x000fe4000f8e483f */
[----:B------:R-:W-:Y:S02]  /*12b0*/  UIADD3 UR9, UR10, 0x200, URZ ;  /* 0x000002000a097890 */ /* 0x000fe4000fffe03f */
[----:B------:R-:W-:Y:S02]  /*12c0*/  UIADD3 UR11, UR10, 0x400, URZ ;  /* 0x000004000a0b7890 */ /* 0x000fe4000fffe03f */
[----:B------:R-:W-:Y:S01]  /*12d0*/  UMOV UR20, UR10 ;  /* 0x0000000a00147c82 */ /* 0x000fe20008000000 */
[----:B------:R-:W-:Y:S01]  /*12e0*/  UMOV UR21, 0x40000040 ;  /* 0x4000004000157882 */ /* 0x000fe20000000000 */
[----:B------:R-:W-:Y:S01]  /*12f0*/  UMOV UR22, UR12 ;  /* 0x0000000c00167c82 */ /* 0x000fe20008000000 */
[----:B------:R-:W-:Y:S01]  /*1300*/  UMOV UR23, 0x40000040 ;  /* 0x4000004000177882 */ /* 0x000fe20000000000 */
[----:B------:R-:W-:Y:S01]  /*1310*/  UIADD3 UR13, UR10, 0x600, URZ ;  /* 0x000006000a0d7890 */ /* 0x000fe2000fffe03f */
[----:B------:R-:W-:Y:S01]  /*1320*/  HGMMA.64x64x8.F32.TF32 R120, gdesc[UR20], R120, UP0 ;  /* 0x04e00000147879f0 */ /* 0x000fe2000bf02878 */
        /* <DEDUP_REMOVED lines=12> */
[----:B------:R-:W-:-:S02]  /*13f0*/  UIADD3 UR20, UR10, 0x2, URZ ;  /* 0x000000020a147890 */ /* 0x000fc4000fffe03f */
[----:B------:R-:W-:Y:S01]  /*1400*/  UIADD3 UR22, UR12, 0x2, URZ ;  /* 0x000000020c167890 */ /* 0x000fe2000fffe03f */
[----:B------:R-:W-:Y:S01]  /*1410*/  UMOV UR21, 0x40000040 ;  /* 0x4000004000157882 */ /* 0x000fe20000000000 */
[----:B------:R-:W-:Y:S01]  /*1420*/  UMOV UR23, 0x40000040 ;  /* 0x4000004000177882 */ /* 0x000fe20000000000 */
[----:B------:R-:W-:Y:S02]  /*1430*/  UIADD3 UR14, UR12, 0x6, URZ ;  /* 0x000000060c0e7890 */ /* 0x000fe4000fffe03f */
[----:B------:R-:W-:Y:S01]  /*1440*/  UIADD3 UR18, UR10, 0x406, URZ ;  /* 0x000004060a127890 */ /* 0x000fe2000fffe03f */
[----:B------:R-:W-:-:S03]  /*1450*/  UMOV UR15, 0x40000040 ;  /* 0x40000040000f7882 */ /* 0x000fc60000000000 */
        /* <DEDUP_REMOVED lines=28> */
[----:B------:R-:W-:Y:S01]  /*1620*/  UMOV UR12, UR9 ;  /* 0x00000009000c7c82 */ /* 0x000fe20008000000 */
[----:B------:R-:W-:Y:S01]  /*1630*/  HGMMA.64x64x8.F32.TF32 R24, gdesc[UR20], R24 ;  /* 0x04e00000141879f0 */ /* 0x000fe20008702818 */
[----:B------:R-:W-:Y:S01]  /*1640*/  UMOV UR13, 0x40000040 ;  /* 0x40000040000d7882 */ /* 0x000fe20000000000 */
[----:B------:R-:W-:-:S02]  /*1650*/  UIADD3 UR10, UR10, 0x606, URZ ;  /* 0x000006060a0a7890 */ /* 0x000fc4000fffe03f */
        /* <DEDUP_REMOVED lines=8> */
[----:B------:R-:W-:-:S02]  /*16e0*/  UMOV UR13, 0x40000040 ;  /* 0x40000040000d7882 */ /* 0x000fc40000000000 */
[----:B------:R-:W-:Y:S03]  /*16f0*/  HGMMA.64x64x8.F32.TF32 R24, gdesc[UR12], R24, gsb0 ;  /* 0x04e000000c1879f0 */ /* 0x000fe60008002818 */
[----:B------:R-:W-:Y:S02]  /*1700*/  WARPGROUP.DEPBAR.LE gsb0, 0x1 ;  /* 0x00008000000079c5 */ /* 0x000fe40000010100 */
[----:B------:R-:W-:Y:S05]  /*1710*/  @!P2 BRA `(.L_x_16) ;  /* 0x000000000004a947 */ /* 0x000fea0003800000 */
[----:B------:R-:W-:Y:S01]  /*1720*/  BPT.TRAP 0x1 ;  /* 0x000000040000795c */ /* 0x000fe20000300000 */
.L_x_16:
[----:B------:R-:W-:Y:S01]  /*1730*/  ULEA UR9, UR5, UR6, 0x3 ;  /* 0x0000000605097291 */ /* 0x000fe2000f8e183f */
[----:B------:R-:W-:-:S03]  /*1740*/  ISETP.GT.U32.AND P1, PT, R0, 0x1, PT ;  /* 0x000000010000780c */ /* 0x000fc60003f24070 */
[----:B------:R-:W-:-:S04]  /*1750*/  UIADD3 UR9, UR9, 0x32028, URZ ;  /* 0x0003202809097890 */ /* 0x000fc8000fffe03f */
[----:B------:R-:W-:-:S09]  /*1760*/  UPRMT UR9, URZ, 0x654, UR9 ;  /* 0x000006543f097896 */ /* 0x000fd20008000009 */
[----:B------:R-:W-:Y:S01]  /*1770*/  SYNCS.ARRIVE.TRANS64.RED.A1T0 RZ, [UR9], RZ ;  /* 0x000000ffffff79a7 */ /* 0x000fe20008100409 */
[----:B------:R-:W-:Y:S05]  /*1780*/  @P1 BRA `(.L_x_17) ;  /* 0x0000000000041947 */ /* 0x000fea0003800000 */
[----:B------:R-:W-:Y:S01]  /*1790*/  BPT.TRAP 0x1 ;  /* 0x000000040000795c */ /* 0x000fe20000300000 */
.L_x_17:
[----:B------:R-:W-:Y:S01]  /*17a0*/  UIADD3 UR4, UR4, 0x1, URZ ;  /* 0x0000000104047890 */ /* 0x000fe2000fffe03f */
[C---:B------:R-:W-:Y:S01]  /*17b0*/  ISETP.GT.AND P1, PT, R2.reuse, 0x1, PT ;  /* 0x000000010200780c */ /* 0x040fe20003f24270 */
[----:B------:R-:W-:Y:S01]  /*17c0*/  UIADD3 UR5, UR5, 0x1, URZ ;  /* 0x0000000105057890 */ /* 0x000fe2000fffe03f */
[----:B------:R-:W-:Y:S01]  /*17d0*/  VIADD R2, R2, 0xffffffff ;  /* 0xffffffff02027836 */ /* 0x000fe20000000000 */
[----:B------:R-:W-:Y:S02]  /*17e0*/  UISETP.NE.AND UP0, UPT, UR4, 0x5, UPT ;  /* 0x000000050400788c */ /* 0x000fe4000bf05270 */
[----:B------:R-:W-:Y:S02]  /*17f0*/  UISETP.NE.AND UP1, UPT, UR5, 0x5, UPT ;  /* 0x000000050500788c */ /* 0x000fe4000bf25270 */
[----:B------:R-:W-:Y:S02]  /*1800*/  USEL UR9, URZ, 0x1, UP0 ;  /* 0x000000013f097887 */ /* 0x000fe40008000000 */
[----:B------:R-:W-:-:S02]  /*1810*/  USEL UR4, UR4, URZ, UP0 ;  /* 0x0000003f04047287 */ /* 0x000fc40008000000 */
[----:B------:R-:W-:Y:S02]  /*1820*/  USEL UR5, UR5, URZ, UP1 ;  /* 0x0000003f05057287 */ /* 0x000fe40008800000 */
[----:B------:R-:W-:Y:S01]  /*1830*/  UPLOP3.LUT UP0, UPT, UPT, UPT, UPT, 0x80, 0x0 ;  /* 0x000000000000789c */ /* 0x000fe20003f0f070 */
[----:B------:R-:W-:Y:S01]  /*1840*/  LOP3.LUT R5, R5, UR9, RZ, 0x3c, !PT ;  /* 0x0000000905057c12 */ /* 0x000fe2000f8e3cff */
[----:B------:R-:W-:Y:S09]  /*1850*/  @P1 BRA `(.L_x_18) ;  /* 0xfffffff800601947 */ /* 0x000ff2000383ffff */
.L_x_13:
[----:B------:R-:W-:Y:S02]  /*1860*/  WARPGROUP.DEPBAR.LE gsb0, 0x0 ;  /* 0x00008000000079c5 */ /* 0x000fe40000010000 */
[----:B------:R-:W-:Y:S05]  /*1870*/  @!P0 BRA `(.L_x_19) ;  /* 0x0000000000448947 */ /* 0x000fea0003800000 */
[----:B------:R-:W-:-:S04]  /*1880*/  LOP3.LUT R2, R0, 0x1, RZ, 0xfc, !PT ;  /* 0x0000000100027812 */ /* 0x000fc800078efcff */
[----:B------:R-:W-:-:S13]  /*1890*/  ISETP.NE.AND P0, PT, R2, 0x3, PT ;  /* 0x000000030200780c */ /* 0x000fda0003f05270 */
[----:B------:R-:W-:Y:S05]  /*18a0*/  @!P0 BRA `(.L_x_20) ;  /* 0x0000000000048947 */ /* 0x000fea0003800000 */
[----:B------:R-:W-:Y:S01]  /*18b0*/  BPT.TRAP 0x1 ;  /* 0x000000040000795c */ /* 0x000fe20000300000 */
.L_x_20:
[----:B------:R-:W2:Y:S01]  /*18c0*/  S2R R5, SR_CgaCtaId ;  /* 0x0000000000057919 */ /* 0x000ea20000008800 */
[----:B-1----:R-:W-:Y:S01]  /*18d0*/  IMAD.WIDE.U32 R2, R4, -0x33333333, RZ ;  /* 0xcccccccd04027825 */ /* 0x002fe200078e00ff */
[----:B------:R-:W-:Y:S02]  /*18e0*/  MOV R2, 0x400 ;  /* 0x0000040000027802 */ /* 0x000fe40000000f00 */
[----:B------:R-:W-:Y:S02]  /*18f0*/  ISETP.GT.U32.AND P0, PT, R0, 0x1, PT ;  /* 0x000000010000780c */ /* 0x000fe40003f04070 */
[----:B------:R-:W-:-:S05]  /*1900*/  SHF.R.U32.HI R3, RZ, 0x2, R3 ;  /* 0x00000002ff037819 */ /* 0x000fca0000011603 */
[----:B------:R-:W-:Y:S01]  /*1910*/  IMAD R4, R3, -0x5, R4 ;  /* 0xfffffffb03047824 */ /* 0x000fe200078e0204 */
[----:B--2---:R-:W-:-:S05]  /*1920*/  LEA R5, R5, R2, 0x18 ;  /* 0x0000000205057211 */ /* 0x004fca00078ec0ff */
[----:B------:R-:W-:-:S04]  /*1930*/  IMAD R4, R4, 0x8, R5 ;  /* 0x0000000804047824 */ /* 0x000fc800078e0205 */
[----:B------:R-:W-:-:S05]  /*1940*/  VIADD R4, R4, 0x32028 ;  /* 0x0003202804047836 */ /* 0x000fca0000000000 */
[----:B------:R-:W-:-:S04]  /*1950*/  PRMT R4, RZ, 0x654, R4 ;  /* 0x00000654ff047816 */ /* 0x000fc80000000004 */
[----:B------:R2:W-:Y:S01]  /*1960*/  SYNCS.ARRIVE.TRANS64.RED.A1T0 RZ, [R4+URZ], RZ ;  /* 0x000000ff04ff79a7 */ /* 0x0005e2000810043f */
[----:B------:R-:W-:Y:S05]  /*1970*/  @P0 BRA `(.L_x_19) ;  /* 0x0000000000040947 */ /* 0x000fea0003800000 */
[----:B------:R-:W-:Y:S01]  /*1980*/  BPT.TRAP 0x1 ;  /* 0x000000040000795c */ /* 0x000fe20000300000 */
.L_x_19:
[----:B-1----:R-:W1:Y:S01]  /*1990*/  S2R R3, SR_TID.X ;  /* 0x0000000000037919 */ /* 0x002e620000002100 */
[----:B------:R-:W-:Y:S01]  /*19a0*/  ULDC.64 UR4, c[0x0][0x280] ;  /* 0x0000a00000047ab9 */ /* 0x000fe20000000a00 */
[----:B--2---:R-:W2:Y:S01]  /*19b0*/  S2R R4, SR_CTAID.Y ;  /* 0x0000000000047919 */ /* 0x004ea20000002600 */
[----:B------:R-:W0:Y:S01]  /*19c0*/  S2R R9, SR_CTAID.X ;  /* 0x0000000000097919 */ /* 0x000e220000002500 */
[----:B-1----:R-:W-:-:S04]  /*19d0*/  SHF.R.S32.HI R0, RZ, 0x1f, R3 ;  /* 0x0000001fff007819 */ /* 0x002fc80000011403 */
[----:B------:R-:W-:Y:S01]  /*19e0*/  LEA.HI R0, R0, R3, RZ, 0x7 ;  /* 0x0000000300007211 */ /* 0x000fe200078f38ff */
[----:B--2---:R-:W-:-:S03]  /*19f0*/  IMAD.SHL.U32 R4, R4, 0x40, RZ ;  /* 0x0000004004047824 */ /* 0x004fc600078e00ff */
[----:B------:R-:W-:Y:S01]  /*1a00*/  LOP3.LUT R0, R0, 0xffffff80, RZ, 0xc0, !PT ;  /* 0xffffff8000007812 */ /* 0x000fe200078ec0ff */
[----:B0-----:R-:W-:Y:S01]  /*1a10*/  IMAD.SHL.U32 R10, R9, 0x100, RZ ;  /* 0x00000100090a7824 */ /* 0x001fe200078e00ff */
[----:B------:R-:W-:-:S03]  /*1a20*/  ISETP.GE.AND P0, PT, R4, UR5, PT ;  /* 0x0000000504007c0c */ /* 0x000fc6000bf06270 */
[----:B------:R-:W-:Y:S01]  /*1a30*/  IMAD.IADD R0, R3, 0x1, -R0 ;  /* 0x0000000103007824 */ /* 0x000fe200078e0a00 */
[----:B------:R-:W-:-:S04]  /*1a40*/  ISETP.GE.OR P0, PT, R10, UR4, P0 ;  /* 0x000000040a007c0c */ /* 0x000fc80008706670 */
[----:B------:R-:W-:-:S04]  /*1a50*/  SHF.R.S32.HI R3, RZ, 0x1f, R0 ;  /* 0x0000001fff037819 */ /* 0x000fc80000011400 */
[----:B------:R-:W-:-:S04]  /*1a60*/  LEA.HI R2, R3, R0, RZ, 0x2 ;  /* 0x0000000003027211 */ /* 0x000fc800078f10ff */
[--C-:B------:R-:W-:Y:S02]  /*1a70*/  SHF.R.S32.HI R6, RZ, 0x2, R2.reuse ;  /* 0x00000002ff067819 */ /* 0x100fe40000011402 */
[----:B------:R-:W-:-:S04]  /*1a80*/  SHF.R.S32.HI R5, RZ, 0x1f, R2 ;  /* 0x0000001fff057819 */ /* 0x000fc80000011402 */
[----:B------:R-:W-:-:S04]  /*1a90*/  LEA.HI R5, R5, R6, RZ, 0x3 ;  /* 0x0000000605057211 */ /* 0x000fc800078f18ff */
[----:B------:R-:W-:Y:S01]  /*1aa0*/  LOP3.LUT R7, R5, 0xfffffff8, RZ, 0xc0, !PT ;  /* 0xfffffff805077812 */ /* 0x000fe200078ec0ff */
[----:B------:R-:W-:Y:S06]  /*1ab0*/  @P0 EXIT ;  /* 0x000000000000094d */ /* 0x000fec0003800000 */
[----:B------:R-:W0:Y:S01]  /*1ac0*/  LDC.64 R20, c[0x0][0x658] ;  /* 0x00019600ff147b82 */ /* 0x000e220000000a00 */
[----:B------:R-:W-:Y:S01]  /*1ad0*/  LOP3.LUT R5, R2, 0x7ffffffc, RZ, 0xc0, !PT ;  /* 0x7ffffffc02057812 */ /* 0x000fe200078ec0ff */
[----:B------:R-:W-:Y:S01]  /*1ae0*/  IMAD.IADD R2, R6, 0x1, -R7 ;  /* 0x0000000106027824 */ /* 0x000fe200078e0a07 */
[----:B------:R-:W-:Y:S02]  /*1af0*/  LEA.HI R6, R3, R0, RZ, 0x5 ;  /* 0x0000000003067211 */ /* 0x000fe400078f28ff */
[----:B---3-5:R-:W-:Y:S01]  /*1b00*/  FSETP.NEU.AND P1, PT, R14, RZ, PT ;  /* 0x000000ff0e00720b */ /* 0x028fe20003f2d000 */
[----:B------:R-:W-:Y:S01]  /*1b10*/  IMAD.IADD R5, R0, 0x1, -R5 ;  /* 0x0000000100057824 */ /* 0x000fe200078e0a05 */
[----:B------:R-:W-:Y:S02]  /*1b20*/  SHF.R.S32.HI R3, RZ, 0x1f, R2 ;  /* 0x0000001fff037819 */ /* 0x000fe40000011402 */
[----:B------:R-:W-:Y:S01]  /*1b30*/  SHF.R.S32.HI R13, RZ, 0x5, R6 ;  /* 0x00000005ff0d7819 */ /* 0x000fe20000011406 */
[----:B------:R-:W-:-:S02]  /*1b40*/  IMAD.SHL.U32 R5, R5, 0x2, RZ ;  /* 0x0000000205057824 */ /* 0x000fc400078e00ff */
[----:B------:R-:W-:-:S03]  /*1b50*/  IMAD.WIDE R8, R9, 0x100, R2 ;  /* 0x0000010009087825 */ /* 0x000fc600078e0202 */
[----:B------:R-:W-:Y:S01]  /*1b60*/  SHF.R.S32.HI R7, RZ, 0x1f, R5 ;  /* 0x0000001fff077819 */ /* 0x000fe20000011405 */
[C---:B------:R-:W-:Y:S01]  /*1b70*/  IMAD R3, R13.reuse, -0x10, -R10 ;  /* 0xfffffff00d037824 */ /* 0x040fe200078e0a0a */
[C---:B------:R-:W-:Y:S01]  /*1b80*/  IADD3 R6, P0, R4.reuse, R5, RZ ;  /* 0x0000000504067210 */ /* 0x040fe20007f1e0ff */
[----:B------:R-:W-:Y:S01]  /*1b90*/  IMAD.WIDE R8, R13, 0x10, R8 ;  /* 0x000000100d087825 */ /* 0x000fe200078e0208 */
[----:B------:R-:W-:Y:S02]  /*1ba0*/  IADD3 R10, -R5, UR5, -R4 ;  /* 0x00000005050a7c10 */ /* 0x000fe4000fffe904 */
[----:B------:R-:W-:Y:S02]  /*1bb0*/  LEA.HI.X.SX32 R7, R4, R7, 0x1, P0 ;  /* 0x0000000704077211 */ /* 0x000fe400000f0eff */
[----:B------:R-:W-:Y:S01]  /*1bc0*/  IADD3 R0, R3, UR4, -R2 ;  /* 0x0000000403007c10 */ /* 0x000fe2000fffe802 */
[-C--:B0-----:R-:W-:Y:S01]  /*1bd0*/  IMAD R2, R9, R20.reuse, RZ ;  /* 0x0000001409027224 */ /* 0x081fe200078e02ff */
[----:B------:R-:W-:Y:S01]  /*1be0*/  ISETP.GT.AND P3, PT, R10, RZ, PT ;  /* 0x000000ff0a00720c */ /* 0x000fe20003f64270 */
[----:B------:R-:W-:Y:S01]  /*1bf0*/  IMAD.WIDE.U32 R16, R8, R20, R6 ;  /* 0x0000001408107225 */ /* 0x000fe200078e0006 */
[----:B------:R-:W-:-:S02]  /*1c00*/  SHF.L.U64.HI R12, R20, 0x3, R21 ;  /* 0x00000003140c7819 */ /* 0x000fc40000010215 */
[----:B------:R-:W-:Y:S01]  /*1c10*/  P2R R3, PR, RZ, 0x8 ;  /* 0x00000008ff037803 */ /* 0x000fe20000000000 */
[----:B------:R-:W-:Y:S01]  /*1c20*/  IMAD R19, R8, R21, R2 ;  /* 0x0000001508137224 */ /* 0x000fe200078e0202 */
[----:B------:R-:W-:Y:S01]  /*1c30*/  ISETP.GT.AND P0, PT, R0, RZ, P3 ;  /* 0x000000ff0000720c */ /* 0x000fe20001f04270 */
[----:B------:R-:W-:Y:S02]  /*1c40*/  IMAD.SHL.U32 R13, R20, 0x8, RZ ;  /* 0x00000008140d7824 */ /* 0x000fe400078e00ff */
[----:B------:R-:W-:Y:S01]  /*1c50*/  IMAD.IADD R19, R17, 0x1, R19 ;  /* 0x0000000111137824 */ /* 0x000fe200078e0213 */
[----:B------:R-:W-:Y:S09]  /*1c60*/  @!P1 BRA `(.L_x_21) ;  /* 0x0000006c00709947 */ /* 0x000ff20003800000 */
[----:B------:R-:W-:Y:S01]  /*1c70*/  ULDC.64 UR4, c[0x0][0x630] ;  /* 0x00018c0000047ab9 */ /* 0x000fe20000000a00 */
[----:B------:R-:W-:Y:S01]  /*1c80*/  ULDC.64 UR8, c[0x0][0x628] ;  /* 0x00018a0000087ab9 */ /* 0x000fe20000000a00 */
[----:B----4-:R-:W-:Y:S01]  /*1c90*/  IMAD R15, R9, UR4, RZ ;  /* 0x00000004090f7c24 */ /* 0x010fe2000f8e02ff */
[----:B------:R-:W-:Y:S01]  /*1ca0*/  ULDC.64 UR6, c[0x0][0x650] ;  /* 0x0001940000067ab9 */ /* 0x000fe20000000a00 */
[----:B------:R-:W-:-:S04]  /*1cb0*/  IMAD.WIDE.U32 R2, R8, UR4, R6 ;  /* 0x0000000408027c25 */ /* 0x000fc8000f8e0006 */
[----:B------:R-:W-:Y:S01]  /*1cc0*/  IMAD R15, R8, UR5, R15 ;  /* 0x00000005080f7c24 */ /* 0x000fe2000f8e020f */
[----:B------:R-:W-:-:S03]  /*1cd0*/  LEA R4, P1, R2, UR8, 0x2 ;  /* 0x0000000802047c11 */ /* 0x000fc6000f8210ff */
[----:B------:R-:W-:-:S05]  /*1ce0*/  IMAD.IADD R3, R3, 0x1, R15 ;  /* 0x0000000103037824 */ /* 0x000fca00078e020f */
[----:B------:R-:W-:-:S05]  /*1cf0*/  LEA.HI.X R5, R2, UR9, R3, 0x2, P1 ;  /* 0x0000000902057c11 */ /* 0x000fca00088f1403 */
[----:B------:R-:W2:Y:S01]  /*1d00*/  @P0 LDG.E.LTC128B R17, desc[UR16][R4.64] ;  /* 0x0000001004110981 */ /* 0x000ea2000c1e1920 */
[----:B------:R-:W-:Y:S01]  /*1d10*/  ISETP.GT.AND P6, PT, R10, 0x1, PT ;  /* 0x000000010a00780c */ /* 0x000fe20003fc4270 */
[----:B------:R-:W-:Y:S01]  /*1d20*/  BSSY B0, `(.L_x_22) ;  /* 0x000000d000007945 */ /* 0x000fe20003800000 */
[----:B------:R-:W-:Y:S02]  /*1d30*/  LEA R2, P2, R16, UR6, 0x2 ;  /* 0x0000000610027c11 */ /* 0x000fe4000f8410ff */
[----:B------:R-:W-:Y:S02]  /*1d40*/  ISETP.GT.AND P1, PT, R0, RZ, P6 ;  /* 0x000000ff0000720c */ /* 0x000fe40003724270 */
[----:B--2---:R-:W-:Y:S01]  /*1d50*/  LOP3.LUT R3, R17, 0xffffe000, RZ, 0xc0, !PT ;  /* 0xffffe00011037812 */ /* 0x004fe200078ec0ff */
[----:B------:R-:W-:-:S04]  /*1d60*/  IMAD.MOV.U32 R18, RZ, RZ, R17 ;  /* 0x000000ffff127224 */ /* 0x000fc800078e0011 */
[----:B------:R-:W-:-:S04]  /*1d70*/  FMUL R3, R3, R14 ;  /* 0x0000000e03037220 */ /* 0x000fc80000400000 */
[----:B------:R-:W-:Y:S01]  /*1d80*/  FFMA R23, R120, R11, R3 ;  /* 0x0000000b78177223 */ /* 0x000fe20000000003 */
[----:B------:R-:W-:Y:S02]  /*1d90*/  P2R R3, PR, RZ, 0x40 ;  /* 0x00000040ff037803 */ /* 0x000fe40000000000 */
[----:B------:R-:W-:Y:S02]  /*1da0*/  LEA.HI.X R3, R16, UR7, R19, 0x2, P2 ;  /* 0x0000000710037c11 */ /* 0x000fe400090f1413 */
[----:B------:R-:W-:-:S05]  /*1db0*/  F2FP.TF32.F32.PACK_B R23, R23 ;  /* 0x00000017ff17723e */ /* 0x000fca00024050ff */
[----:B------:R0:W-:Y:S01]  /*1dc0*/  @P0 STG.E desc[UR16][R2.64], R23 ;  /* 0x0000001702000986 */ /* 0x0001e2000c101910 */
[----:B------:R-:W-:Y:S05]  /*1dd0*/  @!P1 BRA `(.L_x_23) ;  /* 0x0000000000049947 */ /* 0x000fea0003800000 */
[----:B------:R1:W5:Y:S02]  /*1de0*/  LDG.E.LTC128B R18, desc[UR16][R4.64+0x4] ;  /* 0x0000041004127981 */ /* 0x000364000c1e1920 */
.L_x_23:
[----:B------:R-:W-:Y:S05]  /*1df0*/  BSYNC B0 ;  /* 0x0000000000007941 */ /* 0x000fea0003800000 */
.L_x_22:
[----:B------:R-:W-:Y:S01]  /*1e00*/  USHF.L.U32 UR6, UR4, 0x3, URZ ;  /* 0x0000000304067899 */ /* 0x000fe2000800063f */
[----:B-----5:R-:W-:Y:S01]  /*1e10*/  LOP3.LUT R19, R18, 0xffffe000, RZ, 0xc0, !PT ;  /* 0xffffe00012137812 */ /* 0x020fe200078ec0ff */
[----:B------:R-:W-:Y:S01]  /*1e20*/  USHF.L.U64.HI UR7, UR4, 0x3, UR5 ;  /* 0x0000000304077899 */ /* 0x000fe20008010205 */
[----:B------:R-:W-:-:S03]  /*1e30*/  ISETP.GT.AND P0, PT, R0, 0x8, P3 ;  /* 0x000000080000780c */ /* 0x000fc60001f04270 */
[----:B------:R-:W-:Y:S02]  /*1e40*/  IMAD.U32 R16, RZ, RZ, UR6 ;  /* 0x00000006ff107e24 */ /* 0x000fe4000f8e00ff */
[----:B------:R-:W-:Y:S02]  /*1e50*/  IMAD.U32 R17, RZ, RZ, UR7 ;  /* 0x00000007ff117e24 */ /* 0x000fe4000f8e00ff */
[----:B------:R-:W-:-:S04]  /*1e60*/  IMAD.WIDE.U32 R8, R8, UR4, R16 ;  /* 0x0000000408087c25 */ /* 0x000fc8000f8e0010 */
[----:B------:R-:W-:Y:S01]  /*1e70*/  FMUL R16, R19, R14 ;  /* 0x0000000e13107220 */ /* 0x000fe20000400000 */
[----:B------:R-:W-:-:S03]  /*1e80*/  IADD3 R6, P2, R6, R8, RZ ;  /* 0x0000000806067210 */ /* 0x000fc60007f5e0ff */
[----:B------:R-:W-:Y:S01]  /*1e90*/  FFMA R121, R121, R11, R16 ;  /* 0x0000000b79797223 */ /* 0x000fe20000000010 */
[----:B------:R-:W-:Y:S02]  /*1ea0*/  IADD3.X R7, R7, R15, R9, P2, !PT ;  /* 0x0000000f07077210 */ /* 0x000fe400017fe409 */
[C---:B------:R-:W-:Y:S02]  /*1eb0*/  LEA R8, P2, R6.reuse, UR8, 0x2 ;  /* 0x0000000806087c11 */ /* 0x040fe4000f8410ff */
[----:B------:R-:W-:Y:S02]  /*1ec0*/  F2FP.TF32.F32.PACK_B R121, R121 ;  /* 0x00000079ff79723e */ /* 0x000fe400024050ff */
[----:B------:R-:W-:-:S03]  /*1ed0*/  LEA.HI.X R9, R6, UR9, R7, 0x2, P2 ;  /* 0x0000000906097c11 */ /* 0x000fc600090f1407 */
[----:B------:R2:W-:Y:S04]  /*1ee0*/  @P1 STG.E desc[UR16][R2.64+0x4], R121 ;  /* 0x0000047902001986 */ /* 0x0005e8000c101910 */
[----:B------:R-:W3:Y:S01]  /*1ef0*/  @P0 LDG.E.LTC128B R18, desc[UR16][R8.64] ;  /* 0x0000001008120981 */ /* 0x000ee2000c1e1920 */
[C---:B------:R-:W-:Y:S01]  /*1f00*/  SHF.L.U64.HI R15, R13.reuse, 0x2, R12 ;  /* 0x000000020d0f7819 */ /* 0x040fe2000001020c */
[----:B------:R-:W-:Y:S01]  /*1f10*/  BSSY B0, `(.L_x_24) ;  /* 0x000000b000007945 */ /* 0x000fe20003800000 */
[----:B------:R-:W-:Y:S02]  /*1f20*/  LEA R6, P2, R13, R2, 0x2 ;  /* 0x000000020d067211 */ /* 0x000fe400078410ff */
[----:B------:R-:W-:Y:S02]  /*1f30*/  ISETP.GT.AND P1, PT, R0, 0x8, P6 ;  /* 0x000000080000780c */ /* 0x000fe40003724270 */
[----:B---3--:R-:W-:-:S05]  /*1f40*/  LOP3.LUT R7, R18, 0xffffe000, RZ, 0xc0, !PT ;  /* 0xffffe00012077812 */ /* 0x008fca00078ec0ff */
[----:B------:R-:W-:-:S04]  /*1f50*/  FMUL R7, R7, R14 ;  /* 0x0000000e07077220 */ /* 0x000fc80000400000 */
[----:B------:R-:W-:Y:S01]  /*1f60*/  FFMA R13, R122, R11, R7 ;  /* 0x0000000b7a0d7223 */ /* 0x000fe20000000007 */
[----:B------:R-:W-:-:S04]  /*1f70*/  IMAD.X R7, R15, 0x1, R3, P2 ;  /* 0x000000010f077824 */ /* 0x000fc800010e0603 */
[----:B------:R-:W-:-:S05]  /*1f80*/  F2FP.TF32.F32.PACK_B R13, R13 ;  /* 0x0000000dff0d723e */ /* 0x000fca00024050ff */
[----:B------:R2:W-:Y:S01]  /*1f90*/  @P0 STG.E desc[UR16][R6.64], R13 ;  /* 0x0000000d06000986 */ /* 0x0005e2000c101910 */
[----:B------:R-:W-:Y:S05]  /*1fa0*/  @!P1 BRA `(.L_x_25) ;  /* 0x0000000000049947 */ /* 0x000fea0003800000 */
[----:B------:R3:W5:Y:S02]  /*1fb0*/  LDG.E.LTC128B R18, desc[UR16][R8.64+0x4] ;  /* 0x0000041008127981 */ /* 0x000764000c1e1920 */
.L_x_25:
[----:B------:R-:W-:Y:S05]  /*1fc0*/  BSYNC B0 ;  /* 0x0000000000007941 */ /* 0x000fea0003800000 */
.L_x_24:
[----:B--2--5:R-:W-:Y:S01]  /*1fd0*/  LOP3.LUT R13, R18, 0xffffe000, RZ, 0xc0, !PT ;  /* 0xffffe000120d7812 */ /* 0x024fe200078ec0ff */
[----:B------:R-:W-:Y:S01]  /*1fe0*/  BSSY B0, `(.L_x_26) ;  /* 0x000000a000007945 */ /* 0x000fe20003800000 */
[----:B------:R-:W-:-:S03]  /*1ff0*/  ISETP.GT.AND P3, PT, R10, 0x8, PT ;  /* 0x000000080a00780c */ /* 0x000fc60003f64270 */
[----:B------:R-:W-:Y:S01]  /*2000*/  FMUL R12, R13, R14 ;  /* 0x0000000e0d0c7220 */ /* 0x000fe20000400000 */
[----:B------:R-:W-:-:S03]  /*2010*/  ISETP.GT.AND P0, PT, R0, RZ, P3 ;  /* 0x000000ff0000720c */ /* 0x000fc60001f04270 */
[----:B------:R-:W-:Y:S01]  /*2020*/  FFMA R123, R123, R11, R12 ;  /* 0x0000000b7b7b7223 */ /* 0x000fe2000000000c */
[----:B------:R-:W-:-:S04]  /*2030*/  P2R R12, PR, RZ, 0x8 ;  /* 0x00000008ff0c7803 */ /* 0x000fc80000000000 */
[----:B------:R-:W-:-:S05]  /*2040*/  F2FP.TF32.F32.PACK_B R123, R123 ;  /* 0x0000007bff7b723e */ /* 0x000fca00024050ff */
[----:B------:R2:W-:Y:S01]  /*2050*/  @P1 STG.E desc[UR16][R6.64+0x4], R123 ;  /* 0x0000047b06001986 */ /* 0x0005e2000c101910 */
[----:B------:R-:W-:Y:S05]  /*2060*/  @!P0 BRA `(.L_x_27) ;  /* 0x0000000000048947 */ /* 0x000fea0003800000 */
[----:B------:R4:W5:Y:S02]  /*2070*/  LDG.E.LTC128B R18, desc[UR16][R4.64+0x20] ;  /* 0x0000201004127981 */ /* 0x000964000c1e1920 */
.L_x_27:
[----:B------:R-:W-:Y:S05]  /*2080*/  BSYNC B0 ;  /* 0x0000000000007941 */ /* 0x000fea0003800000 */
.L_x_26:
[----:B-----5:R-:W-:Y:S01]  /*2090*/  LOP3.LUT R13, R18, 0xffffe000, RZ, 0xc0, !PT ;  /* 0xffffe000120d7812 */ /* 0x020fe200078ec0ff */
[----:B------:R-:W-:Y:S01]  /*20a0*/  BSSY B0, `(.L_x_28) ;  /* 0x000000a000007945 */ /* 0x000fe20003800000 */
[----:B------:R-:W-:-:S03]  /*20b0*/  ISETP.GT.AND P2, PT, R10, 0x9, PT ;  /* 0x000000090a00780c */ /* 0x000fc60003f44270 */
[----:B------:R-:W-:Y:S01]  /*20c0*/  FMUL R13, R13, R14 ;  /* 0x0000000e0d0d7220 */ /* 0x000fe20000400000 */
[----:B------:R-:W-:Y:S02]  /*20d0*/  ISETP.GT.AND P1, PT, R0, RZ, P2 ;  /* 0x000000ff0000720c */ /* 0x000fe40001724270 */
[----:B------:R-:W-:Y:S01]  /*20e0*/  P2R R12, PR, RZ, 0x4 ;  /* 0x00000004ff0c7803 */ /* 0x000fe20000000000 */
[----:B------:R-:W-:-:S05]  /*20f0*/  FFMA R13, R124, R11, R13 ;  /* 0x0000000b7c0d7223 */ /* 0x000fca000000000d */
[----:B------:R-:W-:-:S05]  /*2100*/  F2FP.TF32.F32.PACK_B R13, R13 ;  /* 0x0000000dff0d723e */ /* 0x000fca00024050ff */
[----:B------:R0:W-:Y:S01]  /*2110*/  @P0 STG.E desc[UR16][R2.64+0x20], R13 ;  /* 0x0000200d02000986 */ /* 0x0001e2000c101910 */
[----:B------:R-:W-:Y:S05]  /*2120*/  @!P1 BRA `(.L_x_29) ;  /* 0x0000000000049947 */ /* 0x000fea0003800000 */
[----:B------:R0:W5:Y:S02]  /*2130*/  LDG.E.LTC128B R18, desc[UR16][R4.64+0x24] ;  /* 0x0000241004127981 */ /* 0x000164000c1e1920 */
.L_x_29:
[----:B------:R-:W-:Y:S05]  /*2140*/  BSYNC B0 ;  /* 0x0000000000007941 */ /* 0x000fea0003800000 */
.L_x_28:
[----:B0----5:R-:W-:Y:S01]  /*2150*/  LOP3.LUT R13, R18, 0xffffe000, RZ, 0xc0, !PT ;  /* 0xffffe000120d7812 */ /* 0x021fe200078ec0ff */
[----:B------:R-:W-:Y:S01]  /*2160*/  BSSY B0, `(.L_x_30) ;  /* 0x0000008000007945 */ /* 0x000fe20003800000 */
[----:B------:R-:W-:-:S03]  /*2170*/  ISETP.GT.AND P0, PT, R0, 0x8, P3 ;  /* 0x000000080000780c */ /* 0x000fc60001f04270 */
[----:B------:R-:W-:-:S04]  /*2180*/  FMUL R12, R13, R14 ;  /* 0x0000000e0d0c7220 */ /* 0x000fc80000400000 */
[----:B------:R-:W-:-:S05]  /*2190*/  FFMA R125, R125, R11, R12 ;  /* 0x0000000b7d7d7223 */ /* 0x000fca000000000c */
[----:B------:R-:W-:-:S05]  /*21a0*/  F2FP.TF32.F32.PACK_B R125, R125 ;  /* 0x0000007dff7d723e */ /* 0x000fca00024050ff */
[----:B------:R0:W-:Y:S01]  /*21b0*/  @P1 STG.E desc[UR16][R2.64+0x24], R125 ;  /* 0x0000247d02001986 */ /* 0x0001e2000c101910 */
[----:B------:R-:W-:Y:S05]  /*21c0*/  @!P0 BRA `(.L_x_31) ;  /* 0x0000000000048947 */ /* 0x000fea0003800000 */
[----:B------:R0:W5:Y:S02]  /*21d0*/  LDG.E.LTC128B R18, desc[UR16][R8.64+0x20] ;  /* 0x0000201008127981 */ /* 0x000164000c1e1920 */
.L_x_31:
[----:B------:R-:W-:Y:S05]  /*21e0*/  BSYNC B0 ;  /* 0x0000000000007941 */ /* 0x000fea0003800000 */
.L_x_30:
[----:B-----5:R-:W-:Y:S01]  /*21f0*/  LOP3.LUT R13, R18, 0xffffe000, RZ, 0xc0, !PT ;  /* 0xffffe000120d7812 */ /* 0x020fe200078ec0ff */
        /* <DEDUP_REMOVED lines=8> */
.L_x_33:
[----:B------:R-:W-:Y:S05]  /*2280*/  BSYNC B0 ;  /* 0x0000000000007941 */ /* 0x000fea0003800000 */
.L_x_32:
[----:B0----5:R-:W-:Y:S01]  /*2290*/  LOP3.LUT R13, R18, 0xffffe000, RZ, 0xc0, !PT ;  /* 0xffffe000120d7812 */ /* 0x021fe200078ec0ff */
        /* <DEDUP_REMOVED lines=10> */
.L_x_35:
[----:B------:R-:W-:Y:S05]  /*2340*/  BSYNC B0 ;  /* 0x0000000000007941 */ /* 0x000fea0003800000 */
.L_x_34:
[----:B-----5:R-:W-:Y:S01]  /*2350*/  LOP3.LUT R13, R18, 0xffffe000, RZ, 0xc0, !PT ;  /* 0xffffe000120d7812 */ /* 0x020fe200078ec0ff */
[----:B------:R-:W-:Y:S01]  /*2360*/  BSSY B0, `(.L_x_36) ;  /* 0x000000a000007945 */ /* 0x000fe20003800000 */
[----:B------:R-:W-:-:S03]  /*2370*/  ISETP.GT.AND P1, PT, R10, 0x11, PT ;  /* 0x000000110a00780c */ /* 0x000fc60003f24270 */
[----:B------:R-:W-:Y:S01]  /*2380*/  FMUL R13, R13, R14 ;  /* 0x0000000e0d0d7220 */ /* 0x000fe20000400000 */
[----:B------:R-:W-:-:S03]  /*2390*/  P2R R12, PR, RZ, 0x2 ;  /* 0x00000002ff0c7803 */ /* 0x000fc60000000000 */
[----:B------:R-:W-:-:S05]  /*23a0*/  FFMA R13, R128, R11, R13 ;  /* 0x0000000b800d7223 */ /* 0x000fca000000000d */
[----:B------:R-:W-:-:S05]  /*23b0*/  F2FP.TF32.F32.PACK_B R13, R13 ;  /* 0x0000000dff0d723e */ /* 0x000fca00024050ff */
[----:B------:R0:W-:Y:S01]  /*23c0*/  @P0 STG.E desc[UR16][R2.64+0x40], R13 ;  /* 0x0000400d02000986 */ /* 0x0001e2000c101910 */
[----:B------:R-:W-:-:S13]  /*23d0*/  ISETP.GT.AND P0, PT, R0, RZ, P1 ;  /* 0x000000ff0000720c */ /* 0x000fda0000f04270 */
[----:B0-----:R-:W-:Y:S05]  /*23e0*/  @!P0 BRA `(.L_x_37) ;  /* 0x0000000000048947 */ /* 0x001fea0003800000 */
[----:B------:R0:W5:Y:S02]  /*23f0*/  LDG.E.LTC128B R18, desc[UR16][R4.64+0x44] ;  /* 0x0000441004127981 */ /* 0x000164000c1e1920 */
.L_x_37:
[----:B------:R-:W-:Y:S05]  /*2400*/  BSYNC B0 ;  /* 0x0000000000007941 */ /* 0x000fea0003800000 */
.L_x_36:
[----:B-----5:R-:W-:Y:S01]  /*2410*/  LOP3.LUT R13, R18, 0xffffe000, RZ, 0xc0, !PT ;  /* 0xffffe000120d7812 */ /* 0x020fe200078ec0ff */
[----:B------:R-:W-:Y:S04]  /*2420*/  BSSY B0, `(.L_x_38) ;  /* 0x0000008000007945 */ /* 0x000fe80003800000 */
[----:B------:R-:W-:-:S04]  /*2430*/  FMUL R12, R13, R14 ;  /* 0x0000000e0d0c7220 */ /* 0x000fc80000400000 */
[----:B------:R-:W-:-:S05]  /*2440*/  FFMA R129, R129, R11, R12 ;  /* 0x0000000b81817223 */ /* 0x000fca000000000c */
[----:B------:R-:W-:-:S05]  /*2450*/  F2FP.TF32.F32.PACK_B R129, R129 ;  /* 0x00000081ff81723e */ /* 0x000fca00024050ff */
[----:B------:R0:W-:Y:S01]  /*2460*/  @P0 STG.E desc[UR16][R2.64+0x44], R129 ;  /* 0x0000448102000986 */ /* 0x0001e2000c101910 */
[----:B------:R-:W-:-:S13]  /*2470*/  ISETP.GT.AND P0, PT, R0, 0x8, P2 ;  /* 0x000000080000780c */ /* 0x000fda0001704270 */
[----:B0-----:R-:W-:Y:S05]  /*2480*/  @!P0 BRA `(.L_x_39) ;  /* 0x0000000000048947 */ /* 0x001fea0003800000 */
[----:B------:R0:W5:Y:S02]  /*2490*/  LDG.E.LTC128B R18, desc[UR16][R8.64+0x40] ;  /* 0x0000401008127981 */ /* 0x000164000c1e1920 */
.L_x_39:
[----:B------:R-:W-:Y:S05]  /*24a0*/  BSYNC B0 ;  /* 0x0000000000007941 */ /* 0x000fea0003800000 */
.L_x_38:
        /* <DEDUP_REMOVED lines=9> */
.L_x_41:
[----:B------:R-:W-:Y:S05]  /*2540*/  BSYNC B0 ;  /* 0x0000000000007941 */ /* 0x000fea0003800000 */
.L_x_40:
[----:B-----5:R-:W-:Y:S01]  /*2550*/  LOP3.LUT R13, R18, 0xffffe000, RZ, 0xc0, !PT ;  /* 0xffffe000120d7812 */ /* 0x020fe200078ec0ff */
[C---:B------:R-:W-:Y:S01]  /*2560*/  IMAD.SHL.U32 R17, R20.reuse, 0x100, RZ ;  /* 0x0000010014117824 */ /* 0x040fe200078e00ff */
[----:B------:R-:W-:Y:S01]  /*2570*/  SHF.L.U64.HI R21, R20, 0x8, R21 ;  /* 0x0000000814157819 */ /* 0x000fe20000010215 */
[----:B------:R-:W-:Y:S01]  /*2580*/  BSSY B0, `(.L_x_42) ;  /* 0x000000f000007945 */ /* 0x000fe20003800000 */
[----:B------:R-:W-:Y:S01]  /*2590*/  ISETP.GT.AND P2, PT, R10, 0x18, PT ;  /* 0x000000180a00780c */ /* 0x000fe20003f44270 */
[----:B------:R-:W-:Y:S01]  /*25a0*/  FMUL R12, R13, R14 ;  /* 0x0000000e0d0c7220 */ /* 0x000fe20000400000 */
[----:B------:R-:W-:Y:S02]  /*25b0*/  LOP3.LUT R15, R17, 0x4, RZ, 0xfc, !PT ;  /* 0x00000004110f7812 */ /* 0x000fe400078efcff */
[----:B------:R-:W-:Y:S01]  /*25c0*/  P2R R16, PR, RZ, 0x4 ;  /* 0x00000004ff107803 */ /* 0x000fe20000000000 */
[----:B------:R-:W-:-:S05]  /*25d0*/  FFMA R131, R131, R11, R12 ;  /* 0x0000000b83837223 */ /* 0x000fca000000000c */
[----:B------:R-:W-:-:S05]  /*25e0*/  F2FP.TF32.F32.PACK_B R131, R131 ;  /* 0x00000083ff83723e */ /* 0x000fca00024050ff */
[----:B------:R0:W-:Y:S01]  /*25f0*/  @P0 STG.E desc[UR16][R6.64+0x44], R131 ;  /* 0x0000448306000986 */ /* 0x0001e2000c101910 */
[----:B------:R-:W-:-:S05]  /*2600*/  IADD3 R124, P0, R15, R2, RZ ;  /* 0x000000020f7c7210 */ /* 0x000fca0007f1e0ff */
[----:B------:R-:W-:Y:S01]  /*2610*/  IMAD.X R125, R21, 0x1, R3, P0 ;  /* 0x00000001157d7824 */ /* 0x000fe200000e0603 */
[----:B------:R-:W-:-:S05]  /*2620*/  IADD3 R12, P0, R17, R2, RZ ;  /* 0x00000002110c7210 */ /* 0x000fca0007f1e0ff */
[----:B------:R-:W-:Y:S01]  /*2630*/  IMAD.X R13, R21, 0x1, R3, P0 ;  /* 0x00000001150d7824 */ /* 0x000fe200000e0603 */
[----:B------:R-:W-:-:S13]  /*2640*/  ISETP.GT.AND P0, PT, R0, RZ, P2 ;  /* 0x000000ff0000720c */ /* 0x000fda0001704270 */
[----:B0-----:R-:W-:Y:S05]  /*2650*/  @!P0 BRA `(.L_x_43) ;  /* 0x0000000000048947 */ /* 0x001fea0003800000 */
[----:B------:R0:W5:Y:S02]  /*2660*/  LDG.E.LTC128B R18, desc[UR16][R4.64+0x60] ;  /* 0x0000601004127981 */ /* 0x000164000c1e1920 */
.L_x_43:
[----:B------:R-:W-:Y:S05]  /*2670*/  BSYNC B0 ;  /* 0x0000000000007941 */ /* 0x000fea0003800000 */
.L_x_42:
        /* <DEDUP_REMOVED lines=11> */
.L_x_45:
[----:B------:R-:W-:Y:S05]  /*2730*/  BSYNC B0 ;  /* 0x0000000000007941 */ /* 0x000fea0003800000 */
.L_x_44:
        /* <DEDUP_REMOVED lines=9> */
.L_x_47:
[----:B------:R-:W-:Y:S05]  /*27d0*/  BSYNC B0 ;  /* 0x0000000000007941 */ /* 0x000fea0003800000 */
.L_x_46:
        /* <DEDUP_REMOVED lines=9> */
.L_x_49:
[----:B------:R-:W-:Y:S05]  /*2870*/  BSYNC B0 ;  /* 0x0000000000007941 */ /* 0x000fea0003800000 */
.L_x_48:
[----:B-----5:R-:W-:Y:S01]  /*2880*/  LOP3.LUT R19, R18, 0xffffe000, RZ, 0xc0, !PT ;  /* 0xffffe00012137812 */ /* 0x020fe200078ec0ff */
[----:B------:R-:W-:Y:S01]  /*2890*/  BSSY B0, `(.L_x_50) ;  /* 0x000000a000007945 */ /* 0x000fe20003800000 */
[----:B------:R-:W-:-:S03]  /*28a0*/  ISETP.GT.AND P2, PT, R10, 0x20, PT ;  /* 0x000000200a00780c */ /* 0x000fc60003f44270 */
[----:B------:R-:W-:-:S04]  /*28b0*/  FMUL R16, R19, R14 ;  /* 0x0000000e13107220 */ /* 0x000fc80000400000 */
[----:B------:R-:W-:Y:S01]  /*28c0*/  FFMA R135, R135, R11, R16 ;  /* 0x0000000b87877223 */ /* 0x000fe20000000010 */
[----:B------:R-:W-:-:S04]  /*28d0*/  P2R R16, PR, RZ, 0x4 ;  /* 0x00000004ff107803 */ /* 0x000fc80000000000 */
[----:B------:R-:W-:-:S05]  /*28e0*/  F2FP.TF32.F32.PACK_B R135, R135 ;  /* 0x00000087ff87723e */ /* 0x000fca00024050ff */
[----:B------:R0:W-:Y:S01]  /*28f0*/  @P0 STG.E desc[UR16][R6.64+0x64], R135 ;  /* 0x0000648706000986 */ /* 0x0001e2000c101910 */
[----:B------:R-:W-:-:S13]  /*2900*/  ISETP.GT.AND P0, PT, R0, RZ, P2 ;  /* 0x000000ff0000720c */ /* 0x000fda0001704270 */
[----:B0-----:R-:W-:Y:S05]  /*2910*/  @!P0 BRA `(.L_x_51) ;  /* 0x0000000000048947 */ /* 0x001fea0003800000 */
[----:B------:R0:W5:Y:S02]  /*2920*/  LDG.E.LTC128B R18, desc[UR16][R4.64+0x80] ;  /* 0x0000801004127981 */ /* 0x000164000c1e1920 */
.L_x_51:
[----:B------:R-:W-:Y:S05]  /*2930*/  BSYNC B0 ;  /* 0x0000000000007941 */ /* 0x000fea0003800000 */
.L_x_50:
        /* <DEDUP_REMOVED lines=11> */
.L_x_53:
[----:B------:R-:W-:Y:S05]  /*29f0*/  BSYNC B0 ;  /* 0x0000000000007941 */ /* 0x000fea0003800000 */
.L_x_52:
        /* <DEDUP_REMOVED lines=9> */
.L_x_55:
[----:B------:R-:W-:Y:S05]  /*2a90*/  BSYNC B0 ;  /* 0x0000000000007941 */ /* 0x000fea0003800000 */
.L_x_54:
        /* <DEDUP_REMOVED lines=9> */
.L_x_57:
[----:B------:R-:W-:Y:S05]  /*2b30*/  BSYNC B0 ;  /* 0x0000000000007941 */ /* 0x000fea0003800000 */
.L_x_56:
        /* <DEDUP_REMOVED lines=11> */
.L_x_59:
[----:B------:R-:W-:Y:S05]  /*2bf0*/  BSYNC B0 ;  /* 0x0000000000007941 */ /* 0x000fea0003800000 */
.L_x_58:
[----:B-----5:R-:W-:Y:S01]  /*2c00*/  LOP3.LUT R19, R18, 0xffffe000, RZ, 0xc0, !PT ;  /* 0xffffe00012137812 */ /* 0x020fe200078ec0ff */
[----:B------:R-:W-:Y:S01]  /*2c10*/  BSSY B0, `(.L_x_60) ;  /* 0x0000009000007945 */ /* 0x000fe20003800000 */
[----:B------:R-:W-:-:S03]  /*2c20*/  ISETP.GT.AND P4, PT, R10, 0x29, PT ;  /* 0x000000290a00780c */ /* 0x000fc60003f84270 */
[----:B------:R-:W-:-:S04]  /*2c30*/  FMUL R19, R19, R14 ;  /* 0x0000000e13137220 */ /* 0x000fc80000400000 */
[----:B------:R-:W-:-:S05]  /*2c40*/  FFMA R19, R140, R11, R19 ;  /* 0x0000000b8c137223 */ /* 0x000fca0000000013 */
[----:B------:R-:W-:-:S05]  /*2c50*/  F2FP.TF32.F32.PACK_B R19, R19 ;  /* 0x00000013ff13723e */ /* 0x000fca00024050ff */
[----:B------:R0:W-:Y:S01]  /*2c60*/  @P0 STG.E desc[UR16][R2.64+0xa0], R19 ;  /* 0x0000a01302000986 */ /* 0x0001e2000c101910 */
[----:B------:R-:W-:-:S13]  /*2c70*/  ISETP.GT.AND P0, PT, R0, RZ, P4 ;  /* 0x000000ff0000720c */ /* 0x000fda0002704270 */
[----:B0-----:R-:W-:Y:S05]  /*2c80*/  @!P0 BRA `(.L_x_61) ;  /* 0x0000000000048947 */ /* 0x001fea0003800000 */
[----:B------:R0:W5:Y:S02]  /*2c90*/  LDG.E.LTC128B R18, desc[UR16][R4.64+0xa4] ;  /* 0x0000a41004127981 */ /* 0x000164000c1e1920 */
.L_x_61:
[----:B------:R-:W-:Y:S05]  /*2ca0*/  BSYNC B0 ;  /* 0x0000000000007941 */ /* 0x000fea0003800000 */
.L_x_60:
        /* <DEDUP_REMOVED lines=9> */
.L_x_63:
[----:B------:R-:W-:Y:S05]  /*2d40*/  BSYNC B0 ;  /* 0x0000000000007941 */ /* 0x000fea0003800000 */
.L_x_62:
        /* <DEDUP_REMOVED lines=9> */
.L_x_65:
[----:B------:R-:W-:Y:S05]  /*2de0*/  BSYNC B0 ;  /* 0x0000000000007941 */ /* 0x000fea0003800000 */
.L_x_64:
        /* <DEDUP_REMOVED lines=10> */
.L_x_67:
[----:B------:R-:W-:Y:S05]  /*2e90*/  BSYNC B0 ;  /* 0x0000000000007941 */ /* 0x000fea0003800000 */
.L_x_66:
        /* <DEDUP_REMOVED lines=10> */
.L_x_69:
[----:B------:R-:W-:Y:S05]  /*2f40*/  BSYNC B0 ;  /* 0x0000000000007941 */ /* 0x000fea0003800000 */
.L_x_68:
        /* <DEDUP_REMOVED lines=9> */
.L_x_71:
[----:B------:R-:W-:Y:S05]  /*2fe0*/  BSYNC B0 ;  /* 0x0000000000007941 */ /* 0x000fea0003800000 */
.L_x_70:
        /* <DEDUP_REMOVED lines=9> */
.L_x_73:
[----:B------:R-:W-:Y:S05]  /*3080*/  BSYNC B0 ;  /* 0x0000000000007941 */ /* 0x000fea0003800000 */
.L_x_72:
        /* <DEDUP_REMOVED lines=10> */
.L_x_75:
[----:B------:R-:W-:Y:S05]  /*3130*/  BSYNC B0 ;  /* 0x0000000000007941 */ /* 0x000fea0003800000 */
.L_x_74:
[----:B-----5:R-:W-:Y:S01]  /*3140*/  LOP3.LUT R19, R18, 0xffffe000, RZ, 0xc0, !PT ;  /* 0xffffe00012137812 */ /* 0x020fe200078ec0ff */
[----:B------:R-:W-:Y:S04]  /*3150*/  BSSY B0, `(.L_x_76) ;  /* 0x0000009000007945 */ /* 0x000fe80003800000 */
[----:B------:R-:W-:-:S04]  /*3160*/  FMUL R19, R19, R14 ;  /* 0x0000000e13137220 */ /* 0x000fc80000400000 */
[----:B------:R-:W-:-:S05]  /*3170*/  FFMA R19, R148, R11, R19 ;  /* 0x0000000b94137223 */ /* 0x000fca0000000013 */
[----:B------:R-:W-:-:S05]  /*3180*/  F2FP.TF32.F32.PACK_B R19, R19 ;  /* 0x00000013ff13723e */ /* 0x000fca00024050ff */
[----:B------:R0:W-:Y:S01]  /*3190*/  @P0 STG.E desc[UR16][R2.64+0xe0], R19 ;  /* 0x0000e01302000986 */ /* 0x0001e2000c101910 */
[----:B------:R-:W-:-:S04]  /*31a0*/  ISETP.GT.AND P0, PT, R10, 0x39, PT ;  /* 0x000000390a00780c */ /* 0x000fc80003f04270 */
[----:B------:R-:W-:-:S13]  /*31b0*/  ISETP.GT.AND P5, PT, R0, RZ, P0 ;  /* 0x000000ff0000720c */ /* 0x000fda00007a4270 */
[----:B0-----:R-:W-:Y:S05]  /*31c0*/  @!P5 BRA `(.L_x_77) ;  /* 0x000000000004d947 */ /* 0x001fea0003800000 */
[----:B------:R0:W5:Y:S02]  /*31d0*/  LDG.E.LTC128B R18, desc[UR16][R4.64+0xe4] ;  /* 0x0000e41004127981 */ /* 0x000164000c1e1920 */
.L_x_77:
[----:B------:R-:W-:Y:S05]  /*31e0*/  BSYNC B0 ;  /* 0x0000000000007941 */ /* 0x000fea0003800000 */
.L_x_76:
        /* <DEDUP_REMOVED lines=9> */
.L_x_79:
[----:B------:R-:W-:Y:S05]  /*3280*/  BSYNC B0 ;  /* 0x0000000000007941 */ /* 0x000fea0003800000 */
.L_x_78:
[----:B-----5:R-:W-:Y:S01]  /*3290*/  LOP3.LUT R19, R18, 0xffffe000, RZ, 0xc0, !PT ;  /* 0xffffe00012137812 */ /* 0x020fe200078ec0ff */
[----:B------:R-:W-:Y:S01]  /*32a0*/  BSSY B0, `(.L_x_80) ;  /* 0x0000009000007945 */ /* 0x000fe20003800000 */
[----:B------:R-:W-:-:S03]  /*32b0*/  IMAD.MOV.U32 R16, RZ, RZ, R18 ;  /* 0x000000ffff107224 */ /* 0x000fc600078e0012 */
[----:B------:R-:W-:-:S04]  /*32c0*/  FMUL R19, R19, R14 ;  /* 0x0000000e13137220 */ /* 0x000fc80000400000 */
[----:B------:R-:W-:-:S05]  /*32d0*/  FFMA R19, R150, R11, R19 ;  /* 0x0000000b96137223 */ /* 0x000fca0000000013 */
[----:B------:R-:W-:-:S05]  /*32e0*/  F2FP.TF32.F32.PACK_B R19, R19 ;  /* 0x00000013ff13723e */ /* 0x000fca00024050ff */
[----:B------:R0:W-:Y:S01]  /*32f0*/  @P5 STG.E desc[UR16][R6.64+0xe0], R19 ;  /* 0x0000e01306005986 */ /* 0x0001e2000c101910 */
[----:B------:R-:W-:-:S13]  /*3300*/  ISETP.GT.AND P5, PT, R0, 0x8, P0 ;  /* 0x000000080000780c */ /* 0x000fda00007a4270 */
[----:B0-----:R-:W-:Y:S05]  /*3310*/  @!P5 BRA `(.L_x_81) ;  /* 0x000000000004d947 */ /* 0x001fea0003800000 */
[----:B------:R0:W5:Y:S02]  /*3320*/  LDG.E.LTC128B R16, desc[UR16][R8.64+0xe4] ;  /* 0x0000e41008107981 */ /* 0x000164000c1e1920 */
.L_x_81:
[----:B------:R-:W-:Y:S05]  /*3330*/  BSYNC B0 ;  /* 0x0000000000007941 */ /* 0x000fea0003800000 */
.L_x_80:
[----:B-----5:R-:W-:Y:S01]  /*3340*/  LOP3.LUT R19, R16, 0xffffe000, RZ, 0xc0, !PT ;  /* 0xffffe00010137812 */ /* 0x020fe200078ec0ff */
[----:B------:R-:W-:Y:S01]  /*3350*/  USHF.L.U32 UR22, UR4, 0x8, URZ ;  /* 0x0000000804167899 */ /* 0x000fe2000800063f */
[----:B--2---:R-:W-:Y:S01]  /*3360*/  LOP3.LUT R123, R17, 0x20, RZ, 0xfc, !PT ;  /* 0x00000020117b7812 */ /* 0x004fe200078efcff */
[----:B------:R-:W-:Y:S02]  /*3370*/  USHF.L.U64.HI UR4, UR4, 0x8, UR5 ;  /* 0x0000000804047899 */ /* 0x000fe40008010205 */
[----:B------:R-:W-:-:S04]  /*3380*/  FMUL R18, R19, R14 ;  /* 0x0000000e13127220 */ /* 0x000fc80000400000 */
[----:B------:R-:W-:-:S05]  /*3390*/  FFMA R151, R151, R11, R18 ;  /* 0x0000000b97977223 */ /* 0x000fca0000000012 */
[----:B------:R-:W-:-:S05]  /*33a0*/  F2FP.TF32.F32.PACK_B R151, R151 ;  /* 0x00000097ff97723e */ /* 0x000fca00024050ff */
[----:B------:R-:W-:Y:S01]  /*33b0*/  @P5 STG.E desc[UR16][R6.64+0xe4], R151 ;  /* 0x0000e49706005986 */ /* 0x000fe2000c101910 */
[----:B------:R-:W-:-:S05]  /*33c0*/  IADD3 R126, P5, R123, R2, RZ ;  /* 0x000000027b7e7210 */ /* 0x000fca0007fbe0ff */
[----:B------:R-:W-:Y:S01]  /*33d0*/  IMAD.X R127, R21, 0x1, R3, P5 ;  /* 0x00000001157f7824 */ /* 0x000fe200028e0603 */
[----:B------:R-:W-:-:S04]  /*33e0*/  IADD3 R18, P5, R4, UR22, RZ ;  /* 0x0000001604127c10 */ /* 0x000fc8000ffbe0ff */
[----:B------:R-:W-:Y:S02]  /*33f0*/  IADD3.X R19, R5, UR4, RZ, P5, !PT ;  /* 0x0000000405137c10 */ /* 0x000fe4000affe4ff */
[----:B------:R-:W-:-:S04]  /*3400*/  ISETP.GT.AND P5, PT, R10, RZ, PT ;  /* 0x000000ff0a00720c */ /* 0x000fc80003fa4270 */
[----:B------:R-:W-:-:S13]  /*3410*/  ISETP.GT.AND P5, PT, R0, 0x40, P5 ;  /* 0x000000400000780c */ /* 0x000fda0002fa4270 */
[----:B------:R-:W2:Y:S01]  /*3420*/  @P5 LDG.E.LTC128B R16, desc[UR16][R18.64] ;  /* 0x0000001012105981 */ /* 0x000ea2000c1e1920 */
[----:B------:R-:W-:Y:S01]  /*3430*/  LOP3.LUT R121, R17, 0x24, RZ, 0xfc, !PT ;  /* 0x0000002411797812 */ /* 0x000fe200078efcff */
[----:B------:R-:W-:Y:S01]  /*3440*/  ULOP3.LUT UR21, UR22, 0x4, URZ, 0xfc, !UPT ;  /* 0x0000000416157892 */ /* 0x000fe2000f8efc3f */
[----:B--2---:R-:W-:-:S05]  /*3450*/  LOP3.LUT R23, R16, 0xffffe000, RZ, 0xc0, !PT ;  /* 0xffffe00010177812 */ /* 0x004fca00078ec0ff */
[----:B------:R-:W-:-:S04]  /*3460*/  FMUL R23, R23, R14 ;  /* 0x0000000e17177220 */ /* 0x000fc80000400000 */
[----:B------:R-:W-:-:S05]  /*3470*/  FFMA R133, R88, R11, R23 ;  /* 0x0000000b58857223 */ /* 0x000fca0000000017 */
[----:B------:R-:W-:-:S05]  /*3480*/  F2FP.TF32.F32.PACK_B R133, R133 ;  /* 0x00000085ff85723e */ /* 0x000fca00024050ff */
[----:B------:R2:W-:Y:S01]  /*3490*/  @P5 STG.E desc[UR16][R12.64], R133 ;  /* 0x000000850c005986 */ /* 0x0005e2000c101910 */
[----:B------:R-:W-:-:S05]  /*34a0*/  IADD3 R128, P5, R121, R2, RZ ;  /* 0x0000000279807210 */ /* 0x000fca0007fbe0ff */
[----:B------:R-:W-:Y:S01]  /*34b0*/  IMAD.X R129, R21, 0x1, R3, P5 ;  /* 0x0000000115817824 */ /* 0x000fe200028e0603 */
[----:B------:R-:W-:-:S04]  /*34c0*/  IADD3 R130, P5, R4, UR21, RZ ;  /* 0x0000001504827c10 */ /* 0x000fc8000ffbe0ff */
[----:B------:R-:W-:Y:S02]  /*34d0*/  IADD3.X R131, R5, UR4, RZ, P5, !PT ;  /* 0x0000000405837c10 */ /* 0x000fe4000affe4ff */
[----:B------:R-:W-:-:S13]  /*34e0*/  ISETP.GT.AND P5, PT, R0, 0x40, P6 ;  /* 0x000000400000780c */ /* 0x000fda00037a4270 */
[----:B------:R-:W3:Y:S01]  /*34f0*/  @P5 LDG.E.LTC128B R16, desc[UR16][R130.64] ;  /* 0x0000001082105981 */ /* 0x000ee2000c1e1920 */
[----:B------:R-:W-:Y:S01]  /*3500*/  BSSY B0, `(.L_x_82) ;  /* 0x000000e000007945 */ /* 0x000fe20003800000 */
[----:B---3--:R-:W-:-:S05]  /*3510*/  LOP3.LUT R23, R16, 0xffffe000, RZ, 0xc0, !PT ;  /* 0xffffe00010177812 */ /* 0x008fca00078ec0ff */
[----:B------:R-:W-:-:S04]  /*3520*/  FMUL R20, R23, R14 ;  /* 0x0000000e17147220 */ /* 0x000fc80000400000 */
[----:B--2---:R-:W-:-:S05]  /*3530*/  FFMA R133, R89, R11, R20 ;  /* 0x0000000b59857223 */ /* 0x004fca0000000014 */
[----:B------:R-:W-:-:S05]  /*3540*/  F2FP.TF32.F32.PACK_B R133, R133 ;  /* 0x00000085ff85723e */ /* 0x000fca00024050ff */
[----:B------:R2:W-:Y:S01]  /*3550*/  @P5 STG.E desc[UR16][R124.64], R133 ;  /* 0x000000857c005986 */ /* 0x0005e2000c101910 */
[----:B------:R-:W-:-:S05]  /*3560*/  IADD3 R88, P5, R17, R6, RZ ;  /* 0x0000000611587210 */ /* 0x000fca0007fbe0ff */
[----:B------:R-:W-:Y:S01]  /*3570*/  IMAD.X R89, R21, 0x1, R7, P5 ;  /* 0x0000000115597824 */ /* 0x000fe200028e0607 */
[----:B------:R-:W-:-:S04]  /*3580*/  IADD3 R22, P5, R8, UR22, RZ ;  /* 0x0000001608167c10 */ /* 0x000fc8000ffbe0ff */
[----:B------:R-:W-:Y:S02]  /*3590*/  IADD3.X R23, R9, UR4, RZ, P5, !PT ;  /* 0x0000000409177c10 */ /* 0x000fe4000affe4ff */
[----:B------:R-:W-:-:S04]  /*35a0*/  ISETP.GT.AND P5, PT, R10, RZ, PT ;  /* 0x000000ff0a00720c */ /* 0x000fc80003fa4270 */
[----:B------:R-:W-:-:S13]  /*35b0*/  ISETP.GT.AND P5, PT, R0, 0x48, P5 ;  /* 0x000000480000780c */ /* 0x000fda0002fa4270 */
[----:B--2---:R-:W-:Y:S05]  /*35c0*/  @!P5 BRA `(.L_x_83) ;  /* 0x000000000004d947 */ /* 0x004fea0003800000 */
[----:B------:R2:W5:Y:S02]  /*35d0*/  LDG.E.LTC128B R16, desc[UR16][R22.64] ;  /* 0x0000001016107981 */ /* 0x000564000c1e1920 */
.L_x_83:
[----:B------:R-:W-:Y:S05]  /*35e0*/  BSYNC B0 ;  /* 0x0000000000007941 */ /* 0x000fea0003800000 */
.L_x_82:
[----:B-----5:R-:W-:Y:S01]  /*35f0*/  LOP3.LUT R125, R16, 0xffffe000, RZ, 0xc0, !PT ;  /* 0xffffe000107d7812 */ /* 0x020fe200078ec0ff */
[----:B------:R-:W-:Y:S04]  /*3600*/  BSSY B0, `(.L_x_84) ;  /* 0x000000c000007945 */ /* 0x000fe80003800000 */
[----:B------:R-:W-:-:S04]  /*3610*/  FMUL R125, R125, R14 ;  /* 0x0000000e7d7d7220 */ /* 0x000fc80000400000 */
[----:B------:R-:W-:-:S05]  /*3620*/  FFMA R125, R90, R11, R125 ;  /* 0x0000000b5a7d7223 */ /* 0x000fca000000007d */
[----:B------:R-:W-:-:S05]  /*3630*/  F2FP.TF32.F32.PACK_B R125, R125 ;  /* 0x0000007dff7d723e */ /* 0x000fca00024050ff */
[----:B------:R3:W-:Y:S01]  /*3640*/  @P5 STG.E desc[UR16][R88.64], R125 ;  /* 0x0000007d58005986 */ /* 0x0007e2000c101910 */
[----:B------:R-:W-:-:S05]  /*3650*/  IADD3 R132, P5, R15, R6, RZ ;  /* 0x000000060f847210 */ /* 0x000fca0007fbe0ff */
[----:B------:R-:W-:Y:S01]  /*3660*/  IMAD.X R133, R21, 0x1, R7, P5 ;  /* 0x0000000115857824 */ /* 0x000fe200028e0607 */
[----:B------:R-:W-:-:S13]  /*3670*/  ISETP.GT.AND P5, PT, R0, 0x48, P6 ;  /* 0x000000480000780c */ /* 0x000fda00037a4270 */
[----:B---3--:R-:W-:Y:S05]  /*3680*/  @!P5 BRA `(.L_x_85) ;  /* 0x00000000000cd947 */ /* 0x008fea0003800000 */
[----:B------:R-:W-:-:S04]  /*3690*/  IADD3 R124, P6, R8, UR21, RZ ;  /* 0x00000015087c7c10 */ /* 0x000fc8000ffde0ff */
[----:B------:R-:W-:-:S05]  /*36a0*/  IADD3.X R125, R9, UR4, RZ, P6, !PT ;  /* 0x00000004097d7c10 */ /* 0x000fca000b7fe4ff */
[----:B------:R3:W5:Y:S04]  /*36b0*/  LDG.E.LTC128B R16, desc[UR16][R124.64] ;  /* 0x000000107c107981 */ /* 0x000768000c1e1920 */
.L_x_85:
[----:B------:R-:W-:Y:S05]  /*36c0*/  BSYNC B0 ;  /* 0x0000000000007941 */ /* 0x000fea0003800000 */
.L_x_84:
[----:B---3-5:R-:W-:Y:S01]  /*36d0*/  LOP3.LUT R125, R16, 0xffffe000, RZ, 0xc0, !PT ;  /* 0xffffe000107d7812 */ /* 0x028fe200078ec0ff */
[----:B------:R-:W-:Y:S01]  /*36e0*/  ULOP3.LUT UR20, UR22, 0x20, URZ, 0xfc, !UPT ;  /* 0x0000002016147892 */ /* 0x000fe2000f8efc3f */
[----:B------:R-:W-:-:S03]  /*36f0*/  ISETP.GT.AND P6, PT, R10, 0x8, PT ;  /* 0x000000080a00780c */ /* 0x000fc60003fc4270 */
[----:B------:R-:W-:-:S04]  /*3700*/  FMUL R20, R125, R14 ;  /* 0x0000000e7d147220 */ /* 0x000fc80000400000 */
[----:B------:R-:W-:Y:S01]  /*3710*/  FFMA R137, R91, R11, R20 ;  /* 0x0000000b5b897223 */ /* 0x000fe20000000014 */
[----:B------:R-:W-:-:S04]  /*3720*/  LOP3.LUT R91, R17, 0x40, RZ, 0xfc, !PT ;  /* 0x00000040115b7812 */ /* 0x000fc800078efcff */
[----:B------:R-:W-:-:S05]  /*3730*/  F2FP.TF32.F32.PACK_B R137, R137 ;  /* 0x00000089ff89723e */ /* 0x000fca00024050ff */
[----:B------:R3:W-:Y:S01]  /*3740*/  @P5 STG.E desc[UR16][R132.64], R137 ;  /* 0x0000008984005986 */ /* 0x0007e2000c101910 */
[----:B------:R-:W-:-:S05]  /*3750*/  IADD3 R130, P5, R91, R2, RZ ;  /* 0x000000025b827210 */ /* 0x000fca0007fbe0ff */
[----:B------:R-:W-:Y:S01]  /*3760*/  IMAD.X R131, R21, 0x1, R3, P5 ;  /* 0x0000000115837824 */ /* 0x000fe200028e0603 */
[----:B------:R-:W-:-:S04]  /*3770*/  IADD3 R134, P5, R4, UR20, RZ ;  /* 0x0000001404867c10 */ /* 0x000fc8000ffbe0ff */
[----:B------:R-:W-:Y:S02]  /*3780*/  IADD3.X R135, R5, UR4, RZ, P5, !PT ;  /* 0x0000000405877c10 */ /* 0x000fe4000affe4ff */
[----:B------:R-:W-:-:S13]  /*3790*/  ISETP.GT.AND P5, PT, R0, 0x40, P6 ;  /* 0x000000400000780c */ /* 0x000fda00037a4270 */
[----:B------:R-:W2:Y:S01]  /*37a0*/  @P5 LDG.E.LTC128B R16, desc[UR16][R134.64] ;  /* 0x0000001086105981 */ /* 0x000ea2000c1e1920 */
[----:B------:R-:W-:Y:S01]  /*37b0*/  ULOP3.LUT UR19, UR22, 0x24, URZ, 0xfc, !UPT ;  /* 0x0000002416137892 */ /* 0x000fe2000f8efc3f */
[----:B--2---:R-:W-:-:S05]  /*37c0*/  LOP3.LUT R125, R16, 0xffffe000, RZ, 0xc0, !PT ;  /* 0xffffe000107d7812 */ /* 0x004fca00078ec0ff */
[----:B------:R-:W-:-:S04]  /*37d0*/  FMUL R125, R125, R14 ;  /* 0x0000000e7d7d7220 */ /* 0x000fc80000400000 */
[----:B------:R-:W-:Y:S01]  /*37e0*/  FFMA R139, R92, R11, R125 ;  /* 0x0000000b5c8b7223 */ /* 0x000fe2000000007d */
[----:B------:R-:W-:-:S04]  /*37f0*/  LOP3.LUT R125, R17, 0x44, RZ, 0xfc, !PT ;  /* 0x00000044117d7812 */ /* 0x000fc800078efcff */
[----:B------:R-:W-:-:S05]  /*3800*/  F2FP.TF32.F32.PACK_B R139, R139 ;  /* 0x0000008bff8b723e */ /* 0x000fca00024050ff */
[----:B------:R2:W-:Y:S01]  /*3810*/  @P5 STG.E desc[UR16][R126.64], R139 ;  /* 0x0000008b7e005986 */ /* 0x0005e2000c101910 */
[----:B---3--:R-:W-:-:S05]  /*3820*/  IADD3 R132, P5, R125, R2, RZ ;  /* 0x000000027d847210 */ /* 0x008fca0007fbe0ff */
[----:B------:R-:W-:Y:S01]  /*3830*/  IMAD.X R133, R21, 0x1, R3, P5 ;  /* 0x0000000115857824 */ /* 0x000fe200028e0603 */
[----:B------:R-:W-:-:S04]  /*3840*/  IADD3 R136, P5, R4, UR19, RZ ;  /* 0x0000001304887c10 */ /* 0x000fc8000ffbe0ff */
[----:B------:R-:W-:Y:S02]  /*3850*/  IADD3.X R137, R5, UR4, RZ, P5, !PT ;  /* 0x0000000405897c10 */ /* 0x000fe4000affe4ff */
[----:B------:R-:W-:-:S04]  /*3860*/  ISETP.GT.AND P5, PT, R10, 0x9, PT ;  /* 0x000000090a00780c */ /* 0x000fc80003fa4270 */
[----:B------:R-:W-:-:S13]  /*3870*/  ISETP.GT.AND P5, PT, R0, 0x40, P5 ;  /* 0x000000400000780c */ /* 0x000fda0002fa4270 */
[----:B------:R-:W3:Y:S01]  /*3880*/  @P5 LDG.E.LTC128B R16, desc[UR16][R136.64] ;  /* 0x0000001088105981 */ /* 0x000ee2000c1e1920 */
[----:B------:R-:W-:Y:S01]  /*3890*/  BSSY B0, `(.L_x_86) ;  /* 0x000000d000007945 */ /* 0x000fe20003800000 */
[----:B---3--:R-:W-:-:S05]  /*38a0*/  LOP3.LUT R135, R16, 0xffffe000, RZ, 0xc0, !PT ;  /* 0xffffe00010877812 */ /* 0x008fca00078ec0ff */
[----:B------:R-:W-:-:S04]  /*38b0*/  FMUL R20, R135, R14 ;  /* 0x0000000e87147220 */ /* 0x000fc80000400000 */
[----:B------:R-:W-:-:S05]  /*38c0*/  FFMA R93, R93, R11, R20 ;  /* 0x0000000b5d5d7223 */ /* 0x000fca0000000014 */
[----:B------:R-:W-:-:S05]  /*38d0*/  F2FP.TF32.F32.PACK_B R93, R93 ;  /* 0x0000005dff5d723e */ /* 0x000fca00024050ff */
[----:B------:R3:W-:Y:S01]  /*38e0*/  @P5 STG.E desc[UR16][R128.64], R93 ;  /* 0x0000005d80005986 */ /* 0x0007e2000c101910 */
[----:B--2---:R-:W-:-:S05]  /*38f0*/  IADD3 R126, P5, R123, R6, RZ ;  /* 0x000000067b7e7210 */ /* 0x004fca0007fbe0ff */
[----:B------:R-:W-:Y:S01]  /*3900*/  IMAD.X R127, R21, 0x1, R7, P5 ;  /* 0x00000001157f7824 */ /* 0x000fe200028e0607 */
[----:B------:R-:W-:-:S13]  /*3910*/  ISETP.GT.AND P5, PT, R0, 0x48, P6 ;  /* 0x000000480000780c */ /* 0x000fda00037a4270 */
[----:B---3--:R-:W-:Y:S05]  /*3920*/  @!P5 BRA `(.L_x_87) ;  /* 0x00000000000cd947 */ /* 0x008fea0003800000 */
[----:B------:R-:W-:-:S04]  /*3930*/  IADD3 R92, P6, R8, UR20, RZ ;  /* 0x00000014085c7c10 */ /* 0x000fc8000ffde0ff */
[----:B------:R-:W-:-:S05]  /*3940*/  IADD3.X R93, R9, UR4, RZ, P6, !PT ;  /* 0x00000004095d7c10 */ /* 0x000fca000b7fe4ff */
[----:B------:R2:W5:Y:S04]  /*3950*/  LDG.E.LTC128B R16, desc[UR16][R92.64] ;  /* 0x000000105c107981 */ /* 0x000568000c1e1920 */
.L_x_87:
[----:B------:R-:W-:Y:S05]  /*3960*/  BSYNC B0 ;  /* 0x0000000000007941 */ /* 0x000fea0003800000 */
.L_x_86:
[----:B--2--5:R-:W-:Y:S01]  /*3970*/  LOP3.LUT R93, R16, 0xffffe000, RZ, 0xc0, !PT ;  /* 0xffffe000105d7812 */ /* 0x024fe200078ec0ff */
[----:B------:R-:W-:Y:S01]  /*3980*/  BSSY B0, `(.L_x_88) ;  /* 0x000000d000007945 */ /* 0x000fe20003800000 */
[----:B------:R-:W-:-:S03]  /*3990*/  ISETP.GT.AND P6, PT, R10, 0x9, PT ;  /* 0x000000090a00780c */ /* 0x000fc60003fc4270 */
[----:B------:R-:W-:-:S04]  /*39a0*/  FMUL R93, R93, R14 ;  /* 0x0000000e5d5d7220 */ /* 0x000fc80000400000 */
[----:B------:R-:W-:-:S05]  /*39b0*/  FFMA R93, R94, R11, R93 ;  /* 0x0000000b5e5d7223 */ /* 0x000fca000000005d */
[----:B------:R-:W-:-:S05]  /*39c0*/  F2FP.TF32.F32.PACK_B R93, R93 ;  /* 0x0000005dff5d723e */ /* 0x000fca00024050ff */
[----:B------:R2:W-:Y:S01]  /*39d0*/  @P5 STG.E desc[UR16][R126.64], R93 ;  /* 0x0000005d7e005986 */ /* 0x0005e2000c101910 */
[----:B------:R-:W-:-:S05]  /*39e0*/  IADD3 R128, P5, R121, R6, RZ ;  /* 0x0000000679807210 */ /* 0x000fca0007fbe0ff */
[----:B------:R-:W-:Y:S01]  /*39f0*/  IMAD.X R129, R21, 0x1, R7, P5 ;  /* 0x0000000115817824 */ /* 0x000fe200028e0607 */
[----:B------:R-:W-:-:S13]  /*3a00*/  ISETP.GT.AND P5, PT, R0, 0x48, P6 ;  /* 0x000000480000780c */ /* 0x000fda00037a4270 */
[----:B--2---:R-:W-:Y:S05]  /*3a10*/  @!P5 BRA `(.L_x_89) ;  /* 0x00000000000cd947 */ /* 0x004fea0003800000 */
[----:B------:R-:W-:-:S04]  /*3a20*/  IADD3 R92, P6, R8, UR19, RZ ;  /* 0x00000013085c7c10 */ /* 0x000fc8000ffde0ff */
[----:B------:R-:W-:-:S05]  /*3a30*/  IADD3.X R93, R9, UR4, RZ, P6, !PT ;  /* 0x00000004095d7c10 */ /* 0x000fca000b7fe4ff */
[----:B------:R2:W5:Y:S04]  /*3a40*/  LDG.E.LTC128B R16, desc[UR16][R92.64] ;  /* 0x000000105c107981 */ /* 0x000568000c1e1920 */
.L_x_89:
[----:B------:R-:W-:Y:S05]  /*3a50*/  BSYNC B0 ;  /* 0x0000000000007941 */ /* 0x000fea0003800000 */
.L_x_88:
[----:B--2--5:R-:W-:Y:S01]  /*3a60*/  LOP3.LUT R93, R16, 0xffffe000, RZ, 0xc0, !PT ;  /* 0xffffe000105d7812 */ /* 0x024fe200078ec0ff */
[----:B------:R-:W-:Y:S01]  /*3a70*/  ULOP3.LUT UR18, UR22, 0x40, URZ, 0xfc, !UPT ;  /* 0x0000004016127892 */ /* 0x000fe2000f8efc3f */
[----:B------:R-:W-:-:S03]  /*3a80*/  ISETP.GT.AND P6, PT, R10, 0x10, PT ;  /* 0x000000100a00780c */ /* 0x000fc60003fc4270 */
[----:B------:R-:W-:Y:S01]  /*3a90*/  FMUL R20, R93, R14 ;  /* 0x0000000e5d147220 */ /* 0x000fe20000400000 */
[----:B------:R-:W-:-:S03]  /*3aa0*/  LOP3.LUT R93, R17, 0x60, RZ, 0xfc, !PT ;  /* 0x00000060115d7812 */ /* 0x000fc600078efcff */
        /* <DEDUP_REMOVED lines=9> */
[----:B------:R-:W-:Y:S01]  /*3b40*/  ULOP3.LUT UR15, UR22, 0x44, URZ, 0xfc, !UPT ;  /* 0x00000044160f7892 */ /* 0x000fe2000f8efc3f */
[----:B---3--:R-:W-:-:S05]  /*3b50*/  LOP3.LUT R95, R16, 0xffffe000, RZ, 0xc0, !PT ;  /* 0xffffe000105f7812 */ /* 0x008fca00078ec0ff */
[----:B------:R-:W-:-:S04]  /*3b60*/  FMUL R95, R95, R14 ;  /* 0x0000000e5f5f7220 */ /* 0x000fc80000400000 */
[----:B------:R-:W-:Y:S01]  /*3b70*/  FFMA R139, R96, R11, R95 ;  /* 0x0000000b608b7223 */ /* 0x000fe2000000005f */
[----:B------:R-:W-:-:S04]  /*3b80*/  LOP3.LUT R95, R17, 0x64, RZ, 0xfc, !PT ;  /* 0x00000064115f7812 */ /* 0x000fc800078efcff */
[----:B------:R-:W-:-:S05]  /*3b90*/  F2FP.TF32.F32.PACK_B R139, R139 ;  /* 0x0000008bff8b723e */ /* 0x000fca00024050ff */
[----:B------:R3:W-:Y:S01]  /*3ba0*/  @P5 STG.E desc[UR16][R130.64], R139 ;  /* 0x0000008b82005986 */ /* 0x0007e2000c101910 */
[----:B--2---:R-:W-:-:S05]  /*3bb0*/  IADD3 R128, P5, R95, R2, RZ ;  /* 0x000000025f807210 */ /* 0x004fca0007fbe0ff */
[----:B------:R-:W-:Y:S01]  /*3bc0*/  IMAD.X R129, R21, 0x1, R3, P5 ;  /* 0x0000000115817824 */ /* 0x000fe200028e0603 */
[----:B------:R-:W-:-:S04]  /*3bd0*/  IADD3 R136, P5, R4, UR15, RZ ;  /* 0x0000000f04887c10 */ /* 0x000fc8000ffbe0ff */
[----:B------:R-:W-:Y:S02]  /*3be0*/  IADD3.X R137, R5, UR4, RZ, P5, !PT ;  /* 0x0000000405897c10 */ /* 0x000fe4000affe4ff */
[----:B------:R-:W-:-:S04]  /*3bf0*/  ISETP.GT.AND P5, PT, R10, 0x11, PT ;  /* 0x000000110a00780c */ /* 0x000fc80003fa4270 */
[----:B------:R-:W-:-:S13]  /*3c00*/  ISETP.GT.AND P5, PT, R0, 0x40, P5 ;  /* 0x000000400000780c */ /* 0x000fda0002fa4270 */
[----:B------:R-:W2:Y:S01]  /*3c10*/  @P5 LDG.E.LTC128B R16, desc[UR16][R136.64] ;  /* 0x0000001088105981 */ /* 0x000ea2000c1e1920 */
[----:B------:R-:W-:Y:S01]  /*3c20*/  BSSY B0, `(.L_x_90) ;  /* 0x000000d000007945 */ /* 0x000fe20003800000 */
[----:B--2---:R-:W-:-:S05]  /*3c30*/  LOP3.LUT R135, R16, 0xffffe000, RZ, 0xc0, !PT ;  /* 0xffffe00010877812 */ /* 0x004fca00078ec0ff */
[----:B------:R-:W-:-:S04]  /*3c40*/  FMUL R20, R135, R14 ;  /* 0x0000000e87147220 */ /* 0x000fc80000400000 */
[----:B------:R-:W-:-:S05]  /*3c50*/  FFMA R97, R97, R11, R20 ;  /* 0x0000000b61617223 */ /* 0x000fca0000000014 */
[----:B------:R-:W-:-:S05]  /*3c60*/  F2FP.TF32.F32.PACK_B R97, R97 ;  /* 0x00000061ff61723e */ /* 0x000fca00024050ff */
[----:B------:R2:W-:Y:S01]  /*3c70*/  @P5 STG.E desc[UR16][R132.64], R97 ;  /* 0x0000006184005986 */ /* 0x0005e2000c101910 */
[----:B---3--:R-:W-:-:S05]  /*3c80*/  IADD3 R130, P5, R91, R6, RZ ;  /* 0x000000065b827210 */ /* 0x008fca0007fbe0ff */
[----:B------:R-:W-:Y:S01]  /*3c90*/  IMAD.X R131, R21, 0x1, R7, P5 ;  /* 0x0000000115837824 */ /* 0x000fe200028e0607 */
[----:B------:R-:W-:-:S13]  /*3ca0*/  ISETP.GT.AND P5, PT, R0, 0x48, P6 ;  /* 0x000000480000780c */ /* 0x000fda00037a4270 */
[----:B--2---:R-:W-:Y:S05]  /*3cb0*/  @!P5 BRA `(.L_x_91) ;  /* 0x00000000000cd947 */ /* 0x004fea0003800000 */
[----:B------:R-:W-:-:S04]  /*3cc0*/  IADD3 R96, P6, R8, UR18, RZ ;  /* 0x0000001208607c10 */ /* 0x000fc8000ffde0ff */
[----:B------:R-:W-:-:S05]  /*3cd0*/  IADD3.X R97, R9, UR4, RZ, P6, !PT ;  /* 0x0000000409617c10 */ /* 0x000fca000b7fe4ff */
[----:B------:R2:W5:Y:S04]  /*3ce0*/  LDG.E.LTC128B R16, desc[UR16][R96.64] ;  /* 0x0000001060107981 */ /* 0x000568000c1e1920 */
.L_x_91:
[----:B------:R-:W-:Y:S05]  /*3cf0*/  BSYNC B0 ;  /* 0x0000000000007941 */ /* 0x000fea0003800000 */
.L_x_90:
        /* <DEDUP_REMOVED lines=14> */
.L_x_93:
[----:B------:R-:W-:Y:S05]  /*3de0*/  BSYNC B0 ;  /* 0x0000000000007941 */ /* 0x000fea0003800000 */
.L_x_92:
        /* <DEDUP_REMOVED lines=41> */
.L_x_95:
[----:B------:R-:W-:Y:S05]  /*4080*/  BSYNC B0 ;  /* 0x0000000000007941 */ /* 0x000fea0003800000 */
.L_x_94:
        /* <DEDUP_REMOVED lines=14> */
.L_x_97:
[----:B------:R-:W-:Y:S05]  /*4170*/  BSYNC B0 ;  /* 0x0000000000007941 */ /* 0x000fea0003800000 */
.L_x_96:
        /* <DEDUP_REMOVED lines=41> */
.L_x_99:
[----:B------:R-:W-:Y:S05]  /*4410*/  BSYNC B0 ;  /* 0x0000000000007941 */ /* 0x000fea0003800000 */
.L_x_98:
        /* <DEDUP_REMOVED lines=14> */
.L_x_101:
[----:B------:R-:W-:Y:S05]  /*4500*/  BSYNC B0 ;  /* 0x0000000000007941 */ /* 0x000fea0003800000 */
.L_x_100:
        /* <DEDUP_REMOVED lines=40> */
.L_x_103:
[----:B------:R-:W-:Y:S05]  /*4790*/  BSYNC B0 ;  /* 0x0000000000007941 */ /* 0x000fea0003800000 */
.L_x_102:
[----:B--2--5:R-:W-:Y:S01]  /*47a0*/  LOP3.LUT R109, R16, 0xffffe000, RZ, 0xc0, !PT ;  /* 0xffffe000106d7812 */ /* 0x024fe200078ec0ff */
        /* <DEDUP_REMOVED lines=12> */
.L_x_105:
[----:B------:R-:W-:Y:S05]  /*4870*/  BSYNC B0 ;  /* 0x0000000000007941 */ /* 0x000fea0003800000 */
.L_x_104:
[----:B--2--5:R-:W-:Y:S01]  /*4880*/  LOP3.LUT R109, R16, 0xffffe000, RZ, 0xc0, !PT ;  /* 0xffffe000106d7812 */ /* 0x024fe200078ec0ff */
[----:B------:R-:W-:-:S04]  /*4890*/  ULOP3.LUT UR8, UR22, 0xc0, URZ, 0xfc, !UPT ;  /* 0x000000c016087892 */ /* 0x000fc8000f8efc3f */
        /* <DEDUP_REMOVED lines=14> */
[----:B--2---:R-:W-:Y:S01]  /*4980*/  FFMA R137, R112, R11, R111 ;  /* 0x0000000b70897223 */ /* 0x004fe2000000006f */
        /* <DEDUP_REMOVED lines=22> */
.L_x_107:
[----:B------:R-:W-:Y:S05]  /*4af0*/  BSYNC B0 ;  /* 0x0000000000007941 */ /* 0x000fea0003800000 */
.L_x_106:
        /* <DEDUP_REMOVED lines=13> */
.L_x_109:
[----:B------:R-:W-:Y:S05]  /*4bd0*/  BSYNC B0 ;  /* 0x0000000000007941 */ /* 0x000fea0003800000 */
.L_x_108:
[----:B--2--5:R-:W-:Y:S01]  /*4be0*/  LOP3.LUT R3, R16, 0xffffe000, RZ, 0xc0, !PT ;  /* 0xffffe00010037812 */ /* 0x024fe200078ec0ff */
[----:B------:R-:W-:-:S04]  /*4bf0*/  ULOP3.LUT UR6, UR22, 0xe0, URZ, 0xfc, !UPT ;  /* 0x000000e016067892 */ /* 0x000fc8000f8efc3f */
        /* <DEDUP_REMOVED lines=13> */
[----:B------:R-:W-:-:S05]  /*4cd0*/  FFMA R115, R116, R11, R115 ;  /* 0x0000000b74737223 */ /* 0x000fca0000000073 */
[----:B------:R-:W-:-:S05]  /*4ce0*/  F2FP.TF32.F32.PACK_B R115, R115 ;  /* 0x00000073ff73723e */ /* 0x000fca00024050ff */
[----:B------:R2:W-:Y:S01]  /*4cf0*/  @P5 STG.E desc[UR16][R126.64], R115 ;  /* 0x000000737e005986 */ /* 0x0005e2000c101910 */
[----:B------:R-:W-:-:S05]  /*4d00*/  IADD3 R6, P5, R111, R6, RZ ;  /* 0x000000066f067210 */ /* 0x000fca0007fbe0ff */
[----:B------:R-:W-:Y:S01]  /*4d10*/  IMAD.X R7, R21, 0x1, R7, P5 ;  /* 0x0000000115077824 */ /* 0x000fe200028e0607 */
[----:B-1--4-:R-:W-:-:S04]  /*4d20*/  IADD3 R4, P5, R4, UR5, RZ ;  /* 0x0000000504047c10 */ /* 0x012fc8000ffbe0ff */
[----:B------:R-:W-:Y:S02]  /*4d30*/  IADD3.X R5, R5, UR4, RZ, P5, !PT ;  /* 0x0000000405057c10 */ /* 0x000fe4000affe4ff */
        /* <DEDUP_REMOVED lines=15> */
.L_x_111:
[----:B------:R-:W-:Y:S05]  /*4e30*/  BSYNC B0 ;  /* 0x0000000000007941 */ /* 0x000fea0003800000 */
.L_x_110:
[----:B-1---5:R-:W-:Y:S01]  /*4e40*/  LOP3.LUT R5, R16, 0xffffe000, RZ, 0xc0, !PT ;  /* 0xffffe00010057812 */ /* 0x022fe200078ec0ff */
[----:B------:R-:W-:Y:S04]  /*4e50*/  BSSY B0, `(.L_x_112) ;  /* 0x000000c000007945 */ /* 0x000fe80003800000 */
        /* <DEDUP_REMOVED lines=9> */
[----:B-1----:R-:W-:Y:S05]  /*4ef0*/  @!P5 BRA `(.L_x_113) ;  /* 0x000000000004d947 */ /* 0x002fea0003800000 */
[----:B------:R1:W5:Y:S02]  /*4f00*/  LDG.E.LTC128B R16, desc[UR16][R4.64] ;  /* 0x0000001004107981 */ /* 0x000364000c1e1920 */
.L_x_113:
[----:B------:R-:W-:Y:S05]  /*4f10*/  BSYNC B0 ;  /* 0x0000000000007941 */ /* 0x000fea0003800000 */
.L_x_112:
[----:B-1---5:R-:W-:Y:S01]  /*4f20*/  LOP3.LUT R5, R16, 0xffffe000, RZ, 0xc0, !PT ;  /* 0xffffe00010057812 */ /* 0x022fe200078ec0ff */
[----:B------:R-:W-:Y:S01]  /*4f30*/  BSSY B0, `(.L_x_114) ;  /* 0x000000d000007945 */ /* 0x000fe20003800000 */
[----:B------:R-:W-:-:S03]  /*4f40*/  ISETP.GT.AND P6, PT, R10, RZ, PT ;  /* 0x000000ff0a00720c */ /* 0x000fc60003fc4270 */
        /* <DEDUP_REMOVED lines=11> */
.L_x_115:
[----:B------:R-:W-:Y:S05]  /*5000*/  BSYNC B0 ;  /* 0x0000000000007941 */ /* 0x000fea0003800000 */
.L_x_114:
[----:B-----5:R-:W-:Y:S01]  /*5010*/  LOP3.LUT R7, R16, 0xffffe000, RZ, 0xc0, !PT ;  /* 0xffffe00010077812 */ /* 0x020fe200078ec0ff */
        /* <DEDUP_REMOVED lines=13> */
.L_x_117:
[----:B------:R-:W-:Y:S05]  /*50f0*/  BSYNC B0 ;  /* 0x0000000000007941 */ /* 0x000fea0003800000 */
.L_x_116:
[----:B--2--5:R-:W-:Y:S01]  /*5100*/  LOP3.LUT R7, R16, 0xffffe000, RZ, 0xc0, !PT ;  /* 0xffffe00010077812 */ /* 0x024fe200078ec0ff */
        /* <DEDUP_REMOVED lines=8> */
[----:B0-----:R-:W-:-:S04]  /*5190*/  IADD3 R8, P5, R22, UR22, RZ ;  /* 0x0000001616087c10 */ /* 0x001fc8000ffbe0ff */
[----:B------:R-:W-:Y:S02]  /*51a0*/  IADD3.X R9, R23, UR4, RZ, P5, !PT ;  /* 0x0000000417097c10 */ /* 0x000fe4000affe4ff */
[----:B------:R-:W-:-:S13]  /*51b0*/  ISETP.GT.AND P5, PT, R0, 0x88, P6 ;  /* 0x000000880000780c */ /* 0x000fda00037a4270 */
[----:B--2---:R-:W-:Y:S05]  /*51c0*/  @!P5 BRA `(.L_x_119) ;  /* 0x000000000004d947 */ /* 0x004fea0003800000 */
[----:B------:R0:W5:Y:S02]  /*51d0*/  LDG.E.LTC128B R16, desc[UR16][R8.64] ;  /* 0x0000001008107981 */ /* 0x000164000c1e1920 */
.L_x_119:
[----:B------:R-:W-:Y:S05]  /*51e0*/  BSYNC B0 ;  /* 0x0000000000007941 */ /* 0x000fea0003800000 */
.L_x_118:
        /* <DEDUP_REMOVED lines=14> */
.L_x_121:
[----:B------:R-:W-:Y:S05]  /*52d0*/  BSYNC B0 ;  /* 0x0000000000007941 */ /* 0x000fea0003800000 */
.L_x_120:
        /* <DEDUP_REMOVED lines=14> */
.L_x_123:
[----:B------:R-:W-:Y:S05]  /*53c0*/  BSYNC B0 ;  /* 0x0000000000007941 */ /* 0x000fea0003800000 */
.L_x_122:
        /* <DEDUP_REMOVED lines=14> */
.L_x_125:
[----:B------:R-:W-:Y:S05]  /*54b0*/  BSYNC B0 ;  /* 0x0000000000007941 */ /* 0x000fea0003800000 */
.L_x_124:
        /* <DEDUP_REMOVED lines=14> */
.L_x_127:
[----:B------:R-:W-:Y:S05]  /*55a0*/  BSYNC B0 ;  /* 0x0000000000007941 */ /* 0x000fea0003800000 */
.L_x_126:
        /* <DEDUP_REMOVED lines=14> */
.L_x_129:
[----:B------:R-:W-:Y:S05]  /*5690*/  BSYNC B0 ;  /* 0x0000000000007941 */ /* 0x000fea0003800000 */
.L_x_128:
        /* <DEDUP_REMOVED lines=14> */
.L_x_131:
[----:B------:R-:W-:Y:S05]  /*5780*/  BSYNC B0 ;  /* 0x0000000000007941 */ /* 0x000fea0003800000 */
.L_x_130:
        /* <DEDUP_REMOVED lines=14> */
.L_x_133:
[----:B------:R-:W-:Y:S05]  /*5870*/  BSYNC B0 ;  /* 0x0000000000007941 */ /* 0x000fea0003800000 */
.L_x_132:
        /* <DEDUP_REMOVED lines=14> */
.L_x_135:
[----:B------:R-:W-:Y:S05]  /*5960*/  BSYNC B0 ;  /* 0x0000000000007941 */ /* 0x000fea0003800000 */
.L_x_134:
        /* <DEDUP_REMOVED lines=14> */
.L_x_137:
[----:B------:R-:W-:Y:S05]  /*5a50*/  BSYNC B0 ;  /* 0x0000000000007941 */ /* 0x000fea0003800000 */
.L_x_136:
        /* <DEDUP_REMOVED lines=14> */
.L_x_139:
[----:B------:R-:W-:Y:S05]  /*5b40*/  BSYNC B0 ;  /* 0x0000000000007941 */ /* 0x000fea0003800000 */
.L_x_138:
        /* <DEDUP_REMOVED lines=14> */
.L_x_141:
[----:B------:R-:W-:Y:S05]  /*5c30*/  BSYNC B0 ;  /* 0x0000000000007941 */ /* 0x000fea0003800000 */
.L_x_140:
        /* <DEDUP_REMOVED lines=14> */
.L_x_143:
[----:B------:R-:W-:Y:S05]  /*5d20*/  BSYNC B0 ;  /* 0x0000000000007941 */ /* 0x000fea0003800000 */
.L_x_142:
        /* <DEDUP_REMOVED lines=14> */
.L_x_145:
[----:B------:R-:W-:Y:S05]  /*5e10*/  BSYNC B0 ;  /* 0x0000000000007941 */ /* 0x000fea0003800000 */
.L_x_144:
        /* <DEDUP_REMOVED lines=14> */
.L_x_147:
[----:B------:R-:W-:Y:S05]  /*5f00*/  BSYNC B0 ;  /* 0x0000000000007941 */ /* 0x000fea0003800000 */
.L_x_146:
        /* <DEDUP_REMOVED lines=14> */
.L_x_149:
[----:B------:R-:W-:Y:S05]  /*5ff0*/  BSYNC B0 ;  /* 0x0000000000007941 */ /* 0x000fea0003800000 */
.L_x_148:
        /* <DEDUP_REMOVED lines=14> */
.L_x_151:
[----:B------:R-:W-:Y:S05]  /*60e0*/  BSYNC B0 ;  /* 0x0000000000007941 */ /* 0x000fea0003800000 */
.L_x_150:
        /* <DEDUP_REMOVED lines=14> */
.L_x_153:
[----:B------:R-:W-:Y:S05]  /*61d0*/  BSYNC B0 ;  /* 0x0000000000007941 */ /* 0x000fea0003800000 */
.L_x_152:
        /* <DEDUP_REMOVED lines=14> */
.L_x_155:
[----:B------:R-:W-:Y:S05]  /*62c0*/  BSYNC B0 ;  /* 0x0000000000007941 */ /* 0x000fea0003800000 */
.L_x_154:
        /* <DEDUP_REMOVED lines=13> */
.L_x_157:
[----:B------:R-:W-:Y:S05]  /*63a0*/  BSYNC B0 ;  /* 0x0000000000007941 */ /* 0x000fea0003800000 */
.L_x_156:
        /* <DEDUP_REMOVED lines=14> */
.L_x_159:
[----:B------:R-:W-:Y:S05]  /*6490*/  BSYNC B0 ;  /* 0x0000000000007941 */ /* 0x000fea0003800000 */
.L_x_158:
        /* <DEDUP_REMOVED lines=13> */
.L_x_161:
[----:B------:R-:W-:Y:S05]  /*6570*/  BSYNC B0 ;  /* 0x0000000000007941 */ /* 0x000fea0003800000 */
.L_x_160:
        /* <DEDUP_REMOVED lines=13> */
.L_x_163:
[----:B------:R-:W-:Y:S05]  /*6650*/  BSYNC B0 ;  /* 0x0000000000007941 */ /* 0x000fea0003800000 */
.L_x_162:
        /* <DEDUP_REMOVED lines=13> */
.L_x_165:
[----:B------:R-:W-:Y:S05]  /*6730*/  BSYNC B0 ;  /* 0x0000000000007941 */ /* 0x000fea0003800000 */
.L_x_164:
        /* <DEDUP_REMOVED lines=13> */
.L_x_167:
[----:B------:R-:W-:Y:S05]  /*6810*/  BSYNC B0 ;  /* 0x0000000000007941 */ /* 0x000fea0003800000 */
.L_x_166:
        /* <DEDUP_REMOVED lines=13> */
.L_x_169:
[----:B------:R-:W-:Y:S05]  /*68f0*/  BSYNC B0 ;  /* 0x0000000000007941 */ /* 0x000fea0003800000 */
.L_x_168:
        /* <DEDUP_REMOVED lines=13> */
.L_x_171:
[----:B------:R-:W-:Y:S05]  /*69d0*/  BSYNC B0 ;  /* 0x0000000000007941 */ /* 0x000fea0003800000 */
.L_x_170:
        /* <DEDUP_REMOVED lines=11> */
[----:B--2---:R-:W-:Y:S05]  /*6a90*/  @!P5 BRA `(.L_x_173) ;  /* 0x000000000004d947 */ /* 0x004fea0003800000 */
[----:B------:R2:W5:Y:S02]  /*6aa0*/  LDG.E.LTC128B R16, desc[UR16][R12.64] ;  /* 0x000000100c107981 */ /* 0x000564000c1e1920 */
.L_x_173:
[----:B------:R-:W-:Y:S05]  /*6ab0*/  BSYNC B0 ;  /* 0x0000000000007941 */ /* 0x000fea0003800000 */
.L_x_172:
        /* <DEDUP_REMOVED lines=13> */
.L_x_175:
[----:B------:R-:W-:Y:S05]  /*6b90*/  BSYNC B0 ;  /* 0x0000000000007941 */ /* 0x000fea0003800000 */
.L_x_174:
        /* <DEDUP_REMOVED lines=13> */
.L_x_177:
[----:B------:R-:W-:Y:S05]  /*6c70*/  BSYNC B0 ;  /* 0x0000000000007941 */ /* 0x000fea0003800000 */
.L_x_176:
        /* <DEDUP_REMOVED lines=14> */
.L_x_179:
[----:B------:R-:W-:Y:S05]  /*6d60*/  BSYNC B0 ;  /* 0x0000000000007941 */ /* 0x000fea0003800000 */
.L_x_178:
[----:B--2--5:R-:W-:Y:S01]  /*6d70*/  LOP3.LUT R13, R16, 0xffffe000, RZ, 0xc0, !PT ;  /* 0xffffe000100d7812 */ /* 0x024fe200078ec0ff */
[----:B------:R-:W-:Y:S01]  /*6d80*/  BSSY B0, `(.L_x_180) ;  /* 0x000000e000007945 */ /* 0x000fe20003800000 */
[----:B------:R-:W-:Y:S01]  /*6d90*/  ISETP.GT.AND P6, PT, R10, 0x1, PT ;  /* 0x000000010a00780c */ /* 0x000fe20003fc4270 */
[----:B------:R-:W-:Y:S02]  /*6da0*/  IMAD.MOV.U32 R12, RZ, RZ, R16 ;  /* 0x000000ffff0c7224 */ /* 0x000fe400078e0010 */
        /* <DEDUP_REMOVED lines=11> */
.L_x_181:
[----:B------:R-:W-:Y:S05]  /*6e60*/  BSYNC B0 ;  /* 0x0000000000007941 */ /* 0x000fea0003800000 */
.L_x_180:
        /* <DEDUP_REMOVED lines=14> */
.L_x_183:
[----:B------:R-:W-:Y:S05]  /*6f50*/  BSYNC B0 ;  /* 0x0000000000007941 */ /* 0x000fea0003800000 */
.L_x_182:
        /* <DEDUP_REMOVED lines=14> */
.L_x_185:
[----:B------:R-:W-:Y:S05]  /*7040*/  BSYNC B0 ;  /* 0x0000000000007941 */ /* 0x000fea0003800000 */
.L_x_184:
        /* <DEDUP_REMOVED lines=14> */
.L_x_187:
[----:B------:R-:W-:Y:S05]  /*7130*/  BSYNC B0 ;  /* 0x0000000000007941 */ /* 0x000fea0003800000 */
.L_x_186:
        /* <DEDUP_REMOVED lines=14> */
.L_x_189:
[----:B------:R-:W-:Y:S05]  /*7220*/  BSYNC B0 ;  /* 0x0000000000007941 */ /* 0x000fea0003800000 */
.L_x_188:
        /* <DEDUP_REMOVED lines=14> */
.L_x_191:
[----:B------:R-:W-:Y:S05]  /*7310*/  BSYNC B0 ;  /* 0x0000000000007941 */ /* 0x000fea0003800000 */
.L_x_190:
        /* <DEDUP_REMOVED lines=14> */
.L_x_193:
[----:B------:R-:W-:Y:S05]  /*7400*/  BSYNC B0 ;  /* 0x0000000000007941 */ /* 0x000fea0003800000 */
.L_x_192:
        /* <DEDUP_REMOVED lines=14> */
.L_x_195:
[----:B------:R-:W-:Y:S05]  /*74f0*/  BSYNC B0 ;  /* 0x0000000000007941 */ /* 0x000fea0003800000 */
.L_x_194:
        /* <DEDUP_REMOVED lines=14> */
.L_x_197:
[----:B------:R-:W-:Y:S05]  /*75e0*/  BSYNC B0 ;  /* 0x0000000000007941 */ /* 0x000fea0003800000 */
.L_x_196:
        /* <DEDUP_REMOVED lines=14> */
.L_x_199:
[----:B------:R-:W-:Y:S05]  /*76d0*/  BSYNC B0 ;  /* 0x0000000000007941 */ /* 0x000fea0003800000 */
.L_x_198:
        /* <DEDUP_REMOVED lines=14> */
.L_x_201:
[----:B------:R-:W-:Y:S05]  /*77c0*/  BSYNC B0 ;  /* 0x0000000000007941 */ /* 0x000fea0003800000 */
.L_x_200:
        /* <DEDUP_REMOVED lines=14> */
.L_x_203:
[----:B------:R-:W-:Y:S05]  /*78b0*/  BSYNC B0 ;  /* 0x0000000000007941 */ /* 0x000fea0003800000 */
.L_x_202:
        /* <DEDUP_REMOVED lines=14> */
.L_x_205:
[----:B------:R-:W-:Y:S05]  /*79a0*/  BSYNC B0 ;  /* 0x0000000000007941 */ /* 0x000fea0003800000 */
.L_x_204:
        /* <DEDUP_REMOVED lines=14> */
.L_x_207:
[----:B------:R-:W-:Y:S05]  /*7a90*/  BSYNC B0 ;  /* 0x0000000000007941 */ /* 0x000fea0003800000 */
.L_x_206:
        /* <DEDUP_REMOVED lines=14> */
.L_x_209:
[----:B------:R-:W-:Y:S05]  /*7b80*/  BSYNC B0 ;  /* 0x0000000000007941 */ /* 0x000fea0003800000 */
.L_x_208:
        /* <DEDUP_REMOVED lines=14> */
.L_x_211:
[----:B------:R-:W-:Y:S05]  /*7c70*/  BSYNC B0 ;  /* 0x0000000000007941 */ /* 0x000fea0003800000 */
.L_x_210:
        /* <DEDUP_REMOVED lines=14> */
.L_x_213:
[----:B------:R-:W-:Y:S05]  /*7d60*/  BSYNC B0 ;  /* 0x0000000000007941 */ /* 0x000fea0003800000 */
.L_x_212:
[----:B--2--5:R-:W-:Y:S01]  /*7d70*/  LOP3.LUT R13, R12, 0xffffe000, RZ, 0xc0, !PT ;  /* 0xffffe0000c0d7812 */ /* 0x024fe200078ec0ff */
[----:B------:R-:W-:Y:S01]  /*7d80*/  BSSY B0, `(.L_x_214) ;  /* 0x000000b000007945 */ /* 0x000fe20003800000 */
[----:B------:R-:W-:-:S03]  /*7d90*/  ISETP.GT.AND P6, PT, R10, 0x20, PT ;  /* 0x000000200a00780c */ /* 0x000fc60003fc4270 */
[----:B------:R-:W-:-:S04]  /*7da0*/  FMUL R20, R13, R14 ;  /* 0x0000000e0d147220 */ /* 0x000fc80000400000 */
[----:B------:R-:W-:-:S05]  /*7db0*/  FFMA R41, R41, R11, R20 ;  /* 0x0000000b29297223 */ /* 0x000fca0000000014 */
[----:B------:R-:W-:-:S05]  /*7dc0*/  F2FP.TF32.F32.PACK_B R41, R41 ;  /* 0x00000029ff29723e */ /* 0x000fca00024050ff */
[----:B------:R2:W-:Y:S01]  /*7dd0*/  @P5 STG.E desc[UR16][R26.64], R41 ;  /* 0x000000291a005986 */ /* 0x0005e2000c101910 */
[----:B------:R-:W-:-:S13]  /*7de0*/  ISETP.GT.AND P5, PT, R0, 0xc8, P6 ;  /* 0x000000c80000780c */ /* 0x000fda00037a4270 */
[----:B--2---:R-:W-:Y:S05]  /*7df0*/  @!P5 BRA `(.L_x_215) ;  /* 0x00000000000cd947 */ /* 0x004fea0003800000 */
[----:B------:R-:W-:-:S04]  /*7e00*/  IADD3 R12, P6, R8, UR12, RZ ;  /* 0x0000000c080c7c10 */ /* 0x000fc8000ffde0ff */
[----:B------:R-:W-:-:S05]  /*7e10*/  IADD3.X R13, R9, UR4, RZ, P6, !PT ;  /* 0x00000004090d7c10 */ /* 0x000fca000b7fe4ff */
[----:B------:R2:W5:Y:S04]  /*7e20*/  LDG.E.LTC128B R12, desc[UR16][R12.64] ;  /* 0x000000100c0c7981 */ /* 0x000568000c1e1920 */
.L_x_215:
[----:B------:R-:W-:Y:S05]  /*7e30*/  BSYNC B0 ;  /* 0x0000000000007941 */ /* 0x000fea0003800000 */
.L_x_214:
        /* <DEDUP_REMOVED lines=12> */
.L_x_217:
[----:B------:R-:W-:Y:S05]  /*7f00*/  BSYNC B0 ;  /* 0x0000000000007941 */ /* 0x000fea0003800000 */
.L_x_216:
        /* <DEDUP_REMOVED lines=14> */
.L_x_219:
[----:B------:R-:W-:Y:S05]  /*7ff0*/  BSYNC B0 ;  /* 0x0000000000007941 */ /* 0x000fea0003800000 */
.L_x_218:
        /* <DEDUP_REMOVED lines=13> */
.L_x_221:
[----:B------:R-:W-:Y:S05]  /*80d0*/  BSYNC B0 ;  /* 0x0000000000007941 */ /* 0x000fea0003800000 */
.L_x_220:
[----:B--2--5:R-:W-:Y:S01]  /*80e0*/  LOP3.LUT R13, R12, 0xffffe000, RZ, 0xc0, !PT ;  /* 0xffffe0000c0d7812 */ /* 0x024fe200078ec0ff */
[----:B------:R-:W-:Y:S01]  /*80f0*/  BSSY B0, `(.L_x_222) ;  /* 0x000000c000007945 */ /* 0x000fe20003800000 */
[----:B------:R-:W-:-:S03]  /*8100*/  ISETP.GT.AND P6, PT, R10, 0x28, PT ;  /* 0x000000280a00780c */ /* 0x000fc60003fc4270 */
[----:B------:R-:W-:Y:S01]  /*8110*/  FMUL R10, R13, R14 ;  /* 0x0000000e0d0a7220 */ /* 0x000fe20000400000 */
[----:B------:R-:W-:-:S03]  /*8120*/  ISETP.GT.AND P6, PT, R0, 0xc8, P6 ;  /* 0x000000c80000780c */ /* 0x000fc600037c4270 */
[----:B------:R-:W-:Y:S01]  /*8130*/  FFMA R45, R45, R11, R10 ;  /* 0x0000000b2d2d7223 */ /* 0x000fe2000000000a */
[----:B------:R-:W-:-:S04]  /*8140*/  IMAD.MOV.U32 R10, RZ, RZ, R12 ;  /* 0x000000ffff0a7224 */ /* 0x000fc800078e000c */
[----:B------:R-:W-:-:S05]  /*8150*/  F2FP.TF32.F32.PACK_B R45, R45 ;  /* 0x0000002dff2d723e */ /* 0x000fca00024050ff */
[----:B------:R2:W-:Y:S01]  /*8160*/  @P5 STG.E desc[UR16][R18.64], R45 ;  /* 0x0000002d12005986 */ /* 0x0005e2000c101910 */
[----:B------:R-:W-:Y:S05]  /*8170*/  @!P6 BRA `(.L_x_223) ;  /* 0x00000000000ce947 */ /* 0x000fea0003800000 */
[----:B------:R-:W-:-:S04]  /*8180*/  IADD3 R12, P5, R8, UR10, RZ ;  /* 0x0000000a080c7c10 */ /* 0x000fc8000ffbe0ff */
[----:B------:R-:W-:-:S05]  /*8190*/  IADD3.X R13, R9, UR4, RZ, P5, !PT ;  /* 0x00000004090d7c10 */ /* 0x000fca000affe4ff */
[----:B------:R3:W5:Y:S04]  /*81a0*/  LDG.E.LTC128B R10, desc[UR16][R12.64] ;  /* 0x000000100c0a7981 */ /* 0x000768000c1e1920 */
.L_x_223:
[----:B------:R-:W-:Y:S05]  /*81b0*/  BSYNC B0 ;  /* 0x0000000000007941 */ /* 0x000fea0003800000 */
.L_x_222:
[----:B---3-5:R-:W-:Y:S01]  /*81c0*/  LOP3.LUT R13, R10, 0xffffe000, RZ, 0xc0, !PT ;  /* 0xffffe0000a0d7812 */ /* 0x028fe200078ec0ff */
[----:B------:R-:W-:Y:S01]  /*81d0*/  BSSY B0, `(.L_x_224) ;  /* 0x000000c000007945 */ /* 0x000fe20003800000 */
[----:B------:R-:W-:Y:S02]  /*81e0*/  IADD3 R12, P5, R6, R101, RZ ;  /* 0x00000065060c7210 */ /* 0x000fe40007fbe0ff */
[----:B------:R-:W-:Y:S01]  /*81f0*/  ISETP.GT.AND P4, PT, R0, 0xc8, P4 ;  /* 0x000000c80000780c */ /* 0x000fe20002784270 */
[----:B------:R-:W-:-:S04]  /*8200*/  FMUL R13, R13, R14 ;  /* 0x0000000e0d0d7220 */ /* 0x000fc80000400000 */
[----:B------:R-:W-:Y:S01]  /*8210*/  FFMA R15, R46, R11, R13 ;  /* 0x0000000b2e0f7223 */ /* 0x000fe2000000000d */
[----:B------:R-:W-:-:S04]  /*8220*/  IMAD.X R13, R7, 0x1, R21, P5 ;  /* 0x00000001070d7824 */ /* 0x000fc800028e0615 */
[----:B------:R-:W-:-:S05]  /*8230*/  F2FP.TF32.F32.PACK_B R15, R15 ;  /* 0x0000000fff0f723e */ /* 0x000fca00024050ff */
[----:B------:R3:W-:Y:S01]  /*8240*/  @P6 STG.E desc[UR16][R12.64], R15 ;  /* 0x0000000f0c006986 */ /* 0x0007e2000c101910 */
[----:B------:R-:W-:Y:S05]  /*8250*/  @!P4 BRA `(.L_x_225) ;  /* 0x00000000000cc947 */ /* 0x000fea0003800000 */
[----:B---3--:R-:W-:-:S04]  /*8260*/  IADD3 R12, P5, R8, UR9, RZ ;  /* 0x00000009080c7c10 */ /* 0x008fc8000ffbe0ff */
[----:B------:R-:W-:-:S05]  /*8270*/  IADD3.X R13, R9, UR4, RZ, P5, !PT ;  /* 0x00000004090d7c10 */ /* 0x000fca000affe4ff */
[----:B------:R4:W5:Y:S04]  /*8280*/  LDG.E.LTC128B R10, desc[UR16][R12.64] ;  /* 0x000000100c0a7981 */ /* 0x000968000c1e1920 */
.L_x_225:
[----:B------:R-:W-:Y:S05]  /*8290*/  BSYNC B0 ;  /* 0x0000000000007941 */ /* 0x000fea0003800000 */
.L_x_224:
[----:B---345:R-:W-:Y:S01]  /*82a0*/  LOP3.LUT R13, R10, 0xffffe000, RZ, 0xc0, !PT ;  /* 0xffffe0000a0d7812 */ /* 0x038fe200078ec0ff */
[----:B------:R-:W-:Y:S01]  /*82b0*/  BSSY B0, `(.L_x_226) ;  /* 0x000000c000007945 */ /* 0x000fe20003800000 */
[----:B------:R-:W-:Y:S02]  /*82c0*/  IADD3 R12, P6, R6, R103, RZ ;  /* 0x00000067060c7210 */ /* 0x000fe40007fde0ff */
[----:B------:R-:W-:Y:S01]  /*82d0*/  ISETP.GT.AND P5, PT, R0, 0xc0, P3 ;  /* 0x000000c00000780c */ /* 0x000fe20001fa4270 */
[----:B------:R-:W-:Y:S02]  /*82e0*/  FMUL R16, R13, R14 ;  /* 0x0000000e0d107220 */ /* 0x000fe40000400000 */
[----:B------:R-:W-:Y:S02]  /*82f0*/  IMAD.X R13, R7, 0x1, R21, P6 ;  /* 0x00000001070d7824 */ /* 0x000fe400030e0615 */
[----:B------:R-:W-:-:S05]  /*8300*/  FFMA R47, R47, R11, R16 ;  /* 0x0000000b2f2f7223 */ /* 0x000fca0000000010 */
[----:B------:R-:W-:-:S05]  /*8310*/  F2FP.TF32.F32.PACK_B R47, R47 ;  /* 0x0000002fff2f723e */ /* 0x000fca00024050ff */
[----:B------:R3:W-:Y:S01]  /*8320*/  @P4 STG.E desc[UR16][R12.64], R47 ;  /* 0x0000002f0c004986 */ /* 0x0007e2000c101910 */
[----:B------:R-:W-:Y:S05]  /*8330*/  @!P5 BRA `(.L_x_227) ;  /* 0x00000000000cd947 */ /* 0x000fea0003800000 */
[----:B---3--:R-:W-:-:S04]  /*8340*/  IADD3 R12, P4, R4, UR8, RZ ;  /* 0x00000008040c7c10 */ /* 0x008fc8000ff9e0ff */
[----:B------:R-:W-:-:S05]  /*8350*/  IADD3.X R13, R5, UR4, RZ, P4, !PT ;  /* 0x00000004050d7c10 */ /* 0x000fca000a7fe4ff */
[----:B------:R4:W5:Y:S04]  /*8360*/  LDG.E.LTC128B R10, desc[UR16][R12.64] ;  /* 0x000000100c0a7981 */ /* 0x000968000c1e1920 */
.L_x_227:
[----:B------:R-:W-:Y:S05]  /*8370*/  BSYNC B0 ;  /* 0x0000000000007941 */ /* 0x000fea0003800000 */
.L_x_226:
[----:B---345:R-:W-:Y:S01]  /*8380*/  LOP3.LUT R13, R10, 0xffffe000, RZ, 0xc0, !PT ;  /* 0xffffe0000a0d7812 */ /* 0x038fe200078ec0ff */
        /* <DEDUP_REMOVED lines=12> */
.L_x_229:
[----:B------:R-:W-:Y:S05]  /*8450*/  BSYNC B0 ;  /* 0x0000000000007941 */ /* 0x000fea0003800000 */
.L_x_228:
        /* <DEDUP_REMOVED lines=13> */
.L_x_231:
[----:B------:R-:W-:Y:S05]  /*8530*/  BSYNC B0 ;  /* 0x0000000000007941 */ /* 0x000fea0003800000 */
.L_x_230:
        /* <DEDUP_REMOVED lines=13> */
.L_x_233:
[----:B------:R-:W-:Y:S05]  /*8610*/  BSYNC B0 ;  /* 0x0000000000007941 */ /* 0x000fea0003800000 */
.L_x_232:
        /* <DEDUP_REMOVED lines=13> */
.L_x_235:
[----:B------:R-:W-:Y:S05]  /*86f0*/  BSYNC B0 ;  /* 0x0000000000007941 */ /* 0x000fea0003800000 */
.L_x_234:
[----:B---345:R-:W-:Y:S01]  /*8700*/  LOP3.LUT R13, R10, 0xffffe000, RZ, 0xc0, !PT ;  /* 0xffffe0000a0d7812 */ /* 0x038fe200078ec0ff */
[----:B------:R-:W-:Y:S01]  /*8710*/  BSSY B0, `(.L_x_236) ;  /* 0x000000c000007945 */ /* 0x000fe20003800000 */
[----:B------:R-:W-:Y:S02]  /*8720*/  IADD3 R12, P4, R2, R109, RZ ;  /* 0x0000006d020c7210 */ /* 0x000fe40007f9e0ff */
[----:B------:R-:W-:Y:S01]  /*8730*/  ISETP.GT.AND P2, PT, R0, 0xc0, P0 ;  /* 0x000000c00000780c */ /* 0x000fe20000744270 */
[----:B------:R-:W-:-:S04]  /*8740*/  FMUL R13, R13, R14 ;  /* 0x0000000e0d0d7220 */ /* 0x000fc80000400000 */
[----:B------:R-:W-:Y:S01]  /*8750*/  FFMA R15, R52, R11, R13 ;  /* 0x0000000b340f7223 */ /* 0x000fe2000000000d */
[----:B------:R-:W-:Y:S01]  /*8760*/  IMAD.X R13, R3, 0x1, R21, P4 ;  /* 0x00000001030d7824 */ /* 0x000fe200020e0615 */
[----:B-1----:R-:W-:-:S03]  /*8770*/  IADD3 R4, P4, R4, UR5, RZ ;  /* 0x0000000504047c10 */ /* 0x002fc6000ff9e0ff */
[----:B------:R-:W-:Y:S02]  /*8780*/  F2FP.TF32.F32.PACK_B R15, R15 ;  /* 0x0000000fff0f723e */ /* 0x000fe400024050ff */
[----:B------:R-:W-:-:S03]  /*8790*/  IADD3.X R5, R5, UR4, RZ, P4, !PT ;  /* 0x0000000405057c10 */ /* 0x000fc6000a7fe4ff */
[----:B------:R1:W-:Y:S01]  /*87a0*/  @P3 STG.E desc[UR16][R12.64], R15 ;  /* 0x0000000f0c003986 */ /* 0x0003e2000c101910 */
[----:B------:R-:W-:Y:S05]  /*87b0*/  @!P2 BRA `(.L_x_237) ;  /* 0x000000000004a947 */ /* 0x000fea0003800000 */
[----:B------:R3:W5:Y:S02]  /*87c0*/  LDG.E.LTC128B R10, desc[UR16][R4.64] ;  /* 0x00000010040a7981 */ /* 0x000764000c1e1920 */
.L_x_237:
[----:B------:R-:W-:Y:S05]  /*87d0*/  BSYNC B0 ;  /* 0x0000000000007941 */ /* 0x000fea0003800000 */
.L_x_236:
[----:B---3-5:R-:W-:Y:S01]  /*87e0*/  LOP3.LUT R5, R10, 0xffffe000, RZ, 0xc0, !PT ;  /* 0xffffe0000a057812 */ /* 0x028fe200078ec0ff */
        /* <DEDUP_REMOVED lines=12> */
.L_x_239:
[----:B------:R-:W-:Y:S05]  /*88b0*/  BSYNC B0 ;  /* 0x0000000000007941 */ /* 0x000fea0003800000 */
.L_x_238:
[----:B---345:R-:W-:Y:S01]  /*88c0*/  LOP3.LUT R3, R10, 0xffffe000, RZ, 0xc0, !PT ;  /* 0xffffe0000a037812 */ /* 0x038fe200078ec0ff */
[----:B------:R-:W-:Y:S01]  /*88d0*/  BSSY B0, `(.L_x_240) ;  /* 0x000000c000007945 */ /* 0x000fe20003800000 */
[----:B------:R-:W-:Y:S02]  /*88e0*/  IADD3 R2, P2, R6, R109, RZ ;  /* 0x0000006d06027210 */ /* 0x000fe40007f5e0ff */
[----:B------:R-:W-:Y:S01]  /*88f0*/  ISETP.GT.AND P0, PT, R0, 0xc8, P0 ;  /* 0x000000c80000780c */ /* 0x000fe20000704270 */
[----:B------:R-:W-:-:S04]  /*8900*/  FMUL R3, R3, R14 ;  /* 0x0000000e03037220 */ /* 0x000fc80000400000 */
[----:B-1----:R-:W-:Y:S01]  /*8910*/  FFMA R13, R54, R11, R3 ;  /* 0x0000000b360d7223 */ /* 0x002fe20000000003 */
[----:B------:R-:W-:Y:S01]  /*8920*/  IMAD.X R3, R7, 0x1, R21, P2 ;  /* 0x0000000107037824 */ /* 0x000fe200010e0615 */
[----:B------:R-:W-:-:S03]  /*8930*/  IADD3 R4, P2, R8, UR5, RZ ;  /* 0x0000000508047c10 */ /* 0x000fc6000ff5e0ff */
[----:B------:R-:W-:Y:S02]  /*8940*/  F2FP.TF32.F32.PACK_B R13, R13 ;  /* 0x0000000dff0d723e */ /* 0x000fe400024050ff */
[----:B------:R-:W-:-:S03]  /*8950*/  IADD3.X R5, R9, UR4, RZ, P2, !PT ;  /* 0x0000000409057c10 */ /* 0x000fc600097fe4ff */
[----:B------:R1:W-:Y:S01]  /*8960*/  @P1 STG.E desc[UR16][R2.64], R13 ;  /* 0x0000000d02001986 */ /* 0x0003e2000c101910 */
[----:B------:R-:W-:Y:S05]  /*8970*/  @!P0 BRA `(.L_x_241) ;  /* 0x0000000000048947 */ /* 0x000fea0003800000 */
[----:B------:R3:W5:Y:S02]  /*8980*/  LDG.E.LTC128B R10, desc[UR16][R4.64] ;  /* 0x00000010040a7981 */ /* 0x000764000c1e1920 */
.L_x_241:
[----:B------:R-:W-:Y:S05]  /*8990*/  BSYNC B0 ;  /* 0x0000000000007941 */ /* 0x000fea0003800000 */
.L_x_240:
[----:B-1---5:R-:W-:Y:S02]  /*89a0*/  LOP3.LUT R3, R10, 0xffffe000, RZ, 0xc0, !PT ;  /* 0xffffe0000a037812 */ /* 0x022fe400078ec0ff */
[----:B------:R-:W-:-:S03]  /*89b0*/  IADD3 R2, P1, R6, R111, RZ ;  /* 0x0000006f06027210 */ /* 0x000fc60007f3e0ff */
[----:B------:R-:W-:Y:S02]  /*89c0*/  FMUL R14, R3, R14 ;  /* 0x0000000e030e7220 */ /* 0x000fe40000400000 */
[----:B------:R-:W-:Y:S02]  /*89d0*/  IMAD.X R3, R7, 0x1, R21, P1 ;  /* 0x0000000107037824 */ /* 0x000fe400008e0615 */
[----:B------:R-:W-:Y:S01]  /*89e0*/  FFMA R14, R55, R11, R14 ;  /* 0x0000000b370e7223 */ /* 0x000fe2000000000e */
[----:B------:R-:W-:Y:S06]  /*89f0*/  @!P0 EXIT ;  /* 0x000000000000894d */ /* 0x000fec0003800000 */
[----:B---3--:R-:W-:-:S05]  /*8a00*/  F2FP.TF32.F32.PACK_B R5, R14 ;  /* 0x0000000eff05723e */ /* 0x008fca00024050ff */
[----:B------:R-:W-:Y:S01]  /*8a10*/  STG.E desc[UR16][R2.64], R5 ;  /* 0x0000000502007986 */ /* 0x000fe2000c101910 */
[----:B------:R-:W-:Y:S05]  /*8a20*/  EXIT ;  /* 0x000000000000794d */ /* 0x000fea0003800000 */
.L_x_21:
[----:B------:R-:W-:Y:S01]  /*8a30*/  ULDC.64 UR4, c[0x0][0x650] ;  /* 0x0001940000047ab9 */ /* 0x000fe20000000a00 */
[-C--:B------:R-:W-:Y:S01]  /*8a40*/  FMUL R7, R120, R11.reuse ;  /* 0x0000000b78077220 */ /* 0x080fe20000400000 */
[----:B------:R-:W-:Y:S01]  /*8a50*/  LEA R2, P2, R16, UR4, 0x2 ;  /* 0x0000000410027c11 */ /* 0x000fe2000f8410ff */
[-C--:B------:R-:W-:Y:S01]  /*8a60*/  FMUL R121, R121, R11.reuse ;  /* 0x0000000b79797220 */ /* 0x080fe20000400000 */
[----:B------:R-:W-:Y:S01]  /*8a70*/  ISETP.GT.AND P3, PT, R10, 0x1, PT ;  /* 0x000000010a00780c */ /* 0x000fe20003f64270 */
[-C--:B------:R-:W-:Y:S01]  /*8a80*/  FMUL R9, R122, R11.reuse ;  /* 0x0000000b7a097220 */ /* 0x080fe20000400000 */
[----:B------:R-:W-:Y:S01]  /*8a90*/  LEA.HI.X R3, R16, UR5, R19, 0x2, P2 ;  /* 0x0000000510037c11 */ /* 0x000fe200090f1413 */
[----:B------:R-:W-:Y:S01]  /*8aa0*/  FMUL R123, R123, R11 ;  /* 0x0000000b7b7b7220 */ /* 0x000fe20000400000 */
[----:B------:R-:W-:Y:S01]  /*8ab0*/  F2FP.TF32.F32.PACK_B R7, R7 ;  /* 0x00000007ff07723e */ /* 0x000fe200024050ff */
[-C--:B------:R-:W-:Y:S01]  /*8ac0*/  FMUL R125, R125, R11.reuse ;  /* 0x0000000b7d7d7220 */ /* 0x080fe20000400000 */
[----:B------:R-:W-:Y:S01]  /*8ad0*/  ISETP.GT.AND P4, PT, R10, RZ, PT ;  /* 0x000000ff0a00720c */ /* 0x000fe20003f84270 */
[-C--:B------:R-:W-:Y:S01]  /*8ae0*/  FMUL R127, R127, R11.reuse ;  /* 0x0000000b7f7f7220 */ /* 0x080fe20000400000 */
[C---:B------:R-:W-:Y:S01]  /*8af0*/  ISETP.GT.AND P1, PT, R0.reuse, RZ, P3 ;  /* 0x000000ff0000720c */ /* 0x040fe20001f24270 */
[----:B------:R0:W-:Y:S01]  /*8b00*/  @P0 STG.E desc[UR16][R2.64], R7 ;  /* 0x0000000702000986 */ /* 0x0001e2000c101910 */
[C---:B------:R-:W-:Y:S01]  /*8b10*/  ISETP.GT.AND P2, PT, R0.reuse, 0x8, P4 ;  /* 0x000000080000780c */ /* 0x040fe20002744270 */
[-C--:B------:R-:W-:Y:S01]  /*8b20*/  FMUL R129, R129, R11.reuse ;  /* 0x0000000b81817220 */ /* 0x080fe20000400000 */
[----:B------:R-:W-:Y:S01]  /*8b30*/  ISETP.GT.AND P0, PT, R0, 0x8, P3 ;  /* 0x000000080000780c */ /* 0x000fe20001f04270 */
[-C--:B----4-:R-:W-:Y:S01]  /*8b40*/  FMUL R15, R130, R11.reuse ;  /* 0x0000000b820f7220 */ /* 0x090fe20000400000 */
[----:B------:R-:W-:Y:S01]  /*8b50*/  SHF.L.U64.HI R5, R13, 0x2, R12 ;  /* 0x000000020d057819 */ /* 0x000fe2000001020c */
[-C--:B------:R-:W-:Y:S01]  /*8b60*/  FMUL R131, R131, R11.reuse ;  /* 0x0000000b83837220 */ /* 0x080fe20000400000 */
[-C--:B------:R-:W-:Y:S01]  /*8b70*/  LEA R4, P3, R13, R2.reuse, 0x2 ;  /* 0x000000020d047211 */ /* 0x080fe200078610ff */
[----:B------:R-:W-:Y:S01]  /*8b80*/  FMUL R13, R126, R11 ;  /* 0x0000000b7e0d7220 */ /* 0x000fe20000400000 */
[----:B------:R-:W-:Y:S01]  /*8b90*/  F2FP.TF32.F32.PACK_B R121, R121 ;  /* 0x00000079ff79723e */ /* 0x000fe200024050ff */
[----:B------:R-:W-:Y:S01]  /*8ba0*/  FMUL R17, R132, R11 ;  /* 0x0000000b84117220 */ /* 0x000fe20000400000 */
[----:B------:R-:W-:Y:S01]  /*8bb0*/  F2FP.TF32.F32.PACK_B R9, R9 ;  /* 0x00000009ff09723e */ /* 0x000fe200024050ff */
[----:B------:R-:W-:Y:S01]  /*8bc0*/  IMAD.X R5, R5, 0x1, R3, P3 ;  /* 0x0000000105057824 */ /* 0x000fe200018e0603 */
[----:B------:R-:W-:Y:S01]  /*8bd0*/  ISETP.GT.AND P5, PT, R10, 0x8, PT ;  /* 0x000000080a00780c */ /* 0x000fe20003fa4270 */
[----:B------:R-:W-:Y:S01]  /*8be0*/  @P1 STG.E desc[UR16][R2.64+0x4], R121 ;  /* 0x0000047902001986 */ /* 0x000fe2000c101910 */
[----:B------:R-:W-:Y:S01]  /*8bf0*/  F2FP.TF32.F32.PACK_B R123, R123 ;  /* 0x0000007bff7b723e */ /* 0x000fe200024050ff */
[-C--:B0-----:R-:W-:Y:S01]  /*8c00*/  FMUL R7, R124, R11.reuse ;  /* 0x0000000b7c077220 */ /* 0x081fe20000400000 */
[----:B------:R-:W-:Y:S01]  /*8c10*/  ISETP.GT.AND P4, PT, R10, 0x9, PT ;  /* 0x000000090a00780c */ /* 0x000fe20003f84270 */
[----:B------:R0:W-:Y:S01]  /*8c20*/  @P2 STG.E desc[UR16][R4.64], R9 ;  /* 0x0000000904002986 */ /* 0x0001e2000c101910 */
[C---:B------:R-:W-:Y:S01]  /*8c30*/  ISETP.GT.AND P1, PT, R0.reuse, RZ, P5 ;  /* 0x000000ff0000720c */ /* 0x040fe20002f24270 */
[-C--:B------:R-:W-:Y:S01]  /*8c40*/  FMUL R133, R133, R11.reuse ;  /* 0x0000000b85857220 */ /* 0x080fe20000400000 */
[C---:B------:R-:W-:Y:S01]  /*8c50*/  ISETP.GT.AND P2, PT, R0.reuse, RZ, P4 ;  /* 0x000000ff0000720c */ /* 0x040fe20002744270 */
[----:B------:R-:W-:Y:S01]  /*8c60*/  @P0 STG.E desc[UR16][R4.64+0x4], R123 ;  /* 0x0000047b04000986 */ /* 0x000fe2000c101910 */
[----:B------:R-:W-:Y:S01]  /*8c70*/  ISETP.GT.AND P0, PT, R0, 0x8, P5 ;  /* 0x000000080000780c */ /* 0x000fe20002f04270 */
[----:B------:R-:W-:Y:S01]  /*8c80*/  FMUL R19, R134, R11 ;  /* 0x0000000b86137220 */ /* 0x000fe20000400000 */
[----:B------:R-:W-:Y:S01]  /*8c90*/  F2FP.TF32.F32.PACK_B R7, R7 ;  /* 0x00000007ff07723e */ /* 0x000fe200024050ff */
[----:B------:R-:W-:Y:S01]  /*8ca0*/  FMUL R135, R135, R11 ;  /* 0x0000000b87877220 */ /* 0x000fe20000400000 */
[----:B------:R-:W-:Y:S01]  /*8cb0*/  F2FP.TF32.F32.PACK_B R125, R125 ;  /* 0x0000007dff7d723e */ /* 0x000fe200024050ff */
[----:B------:R-:W-:Y:S01]  /*8cc0*/  FMUL R137, R137, R11 ;  /* 0x0000000b89897220 */ /* 0x000fe20000400000 */
[----:B------:R-:W-:Y:S01]  /*8cd0*/  F2FP.TF32.F32.PACK_B R13, R13 ;  /* 0x0000000dff0d723e */ /* 0x000fe200024050ff */
[-C--:B0-----:R-:W-:Y:S01]  /*8ce0*/  FMUL R9, R128, R11.reuse ;  /* 0x0000000b80097220 */ /* 0x081fe20000400000 */
[----:B------:R-:W-:Y:S01]  /*8cf0*/  ISETP.GT.AND P3, PT, R10, 0x10, PT ;  /* 0x000000100a00780c */ /* 0x000fe20003f64270 */
[----:B------:R-:W-:Y:S01]  /*8d00*/  @P1 STG.E desc[UR16][R2.64+0x20], R7 ;  /* 0x0000200702001986 */ /* 0x000fe2000c101910 */
[----:B------:R-:W-:Y:S01]  /*8d10*/  ISETP.GT.AND P1, PT, R0, 0x8, P4 ;  /* 0x000000080000780c */ /* 0x000fe20002724270 */
[----:B------:R-:W-:Y:S01]  /*8d20*/  FMUL R139, R139, R11 ;  /* 0x0000000b8b8b7220 */ /* 0x000fe20000400000 */
[----:B------:R-:W-:Y:S01]  /*8d30*/  F2FP.TF32.F32.PACK_B R127, R127 ;  /* 0x0000007fff7f723e */ /* 0x000fe200024050ff */
[----:B------:R-:W-:Y:S01]  /*8d40*/  @P2 STG.E desc[UR16][R2.64+0x24], R125 ;  /* 0x0000247d02002986 */ /* 0x000fe2000c101910 */
[----:B------:R-:W-:Y:S01]  /*8d50*/  F2FP.TF32.F32.PACK_B R9, R9 ;  /* 0x00000009ff09723e */ /* 0x000fe200024050ff */
[-C--:B------:R-:W-:Y:S01]  /*8d60*/  FMUL R141, R141, R11.reuse ;  /* 0x0000000b8d8d7220 */ /* 0x080fe20000400000 */
[----:B------:R-:W-:Y:S01]  /*8d70*/  ISETP.GT.AND P2, PT, R10, 0x11, PT ;  /* 0x000000110a00780c */ /* 0x000fe20003f44270 */
[----:B------:R-:W-:Y:S01]  /*8d80*/  @P0 STG.E desc[UR16][R4.64+0x20], R13 ;  /* 0x0000200d04000986 */ /* 0x000fe2000c101910 */
[----:B------:R-:W-:Y:S01]  /*8d90*/  ISETP.GT.AND P0, PT, R0, RZ, P3 ;  /* 0x000000ff0000720c */ /* 0x000fe20001f04270 */
[----:B------:R-:W-:Y:S01]  /*8da0*/  FMUL R143, R143, R11 ;  /* 0x0000000b8f8f7220 */ /* 0x000fe20000400000 */
[----:B------:R-:W-:Y:S01]  /*8db0*/  F2FP.TF32.F32.PACK_B R129, R129 ;  /* 0x00000081ff81723e */ /* 0x000fe200024050ff */
[----:B------:R-:W-:Y:S01]  /*8dc0*/  FMUL R145, R145, R11 ;  /* 0x0000000b91917220 */ /* 0x000fe20000400000 */
[----:B------:R-:W-:Y:S01]  /*8dd0*/  F2FP.TF32.F32.PACK_B R15, R15 ;  /* 0x0000000fff0f723e */ /* 0x000fe200024050ff */
[----:B------:R-:W-:Y:S01]  /*8de0*/  @P1 STG.E desc[UR16][R4.64+0x24], R127 ;  /* 0x0000247f04001986 */ /* 0x000fe2000c101910 */
[----:B------:R-:W-:Y:S01]  /*8df0*/  F2FP.TF32.F32.PACK_B R131, R131 ;  /* 0x00000083ff83723e */ /* 0x000fe200024050ff */
[-C--:B------:R-:W-:Y:S01]  /*8e00*/  FMUL R147, R147, R11.reuse ;  /* 0x0000000b93937220 */ /* 0x080fe20000400000 */
[----:B------:R-:W-:Y:S01]  /*8e10*/  SHF.L.U64.HI R21, R20, 0x8, R21 ;  /* 0x0000000814157819 */ /* 0x000fe20000010215 */
[----:B------:R-:W-:Y:S01]  /*8e20*/  FMUL R149, R149, R11 ;  /* 0x0000000b95957220 */ /* 0x000fe20000400000 */
[----:B------:R-:W-:Y:S01]  /*8e30*/  F2FP.TF32.F32.PACK_B R17, R17 ;  /* 0x00000011ff11723e */ /* 0x000fe200024050ff */
[-C--:B------:R-:W-:Y:S01]  /*8e40*/  FMUL R23, R150, R11.reuse ;  /* 0x0000000b96177220 */ /* 0x080fe20000400000 */
[----:B------:R-:W-:Y:S01]  /*8e50*/  ISETP.GT.AND P1, PT, R10, 0x19, PT ;  /* 0x000000190a00780c */ /* 0x000fe20003f24270 */
[----:B------:R0:W-:Y:S01]  /*8e60*/  @P0 STG.E desc[UR16][R2.64+0x40], R9 ;  /* 0x0000400902000986 */ /* 0x0001e2000c101910 */
[----:B------:R-:W-:Y:S01]  /*8e70*/  ISETP.GT.AND P0, PT, R0, RZ, P2 ;  /* 0x000000ff0000720c */ /* 0x000fe20001704270 */
[----:B------:R-:W-:Y:S01]  /*8e80*/  FMUL R151, R151, R11 ;  /* 0x0000000b97977220 */ /* 0x000fe20000400000 */
[----:B------:R-:W-:Y:S01]  /*8e90*/  F2FP.TF32.F32.PACK_B R133, R133 ;  /* 0x00000085ff85723e */ /* 0x000fe200024050ff */
        /* <DEDUP_REMOVED lines=8> */
[----:B0-----:R-:W-:Y:S01]  /*8f20*/  IMAD.SHL.U32 R9, R20, 0x100, RZ ;  /* 0x0000010014097824 */ /* 0x001fe200078e00ff */
[----:B------:R-:W-:Y:S01]  /*8f30*/  ISETP.GT.AND P5, PT, R10, 0x28, PT ;  /* 0x000000280a00780c */ /* 0x000fe20003fa4270 */
[----:B------:R0:W-:Y:S01]  /*8f40*/  @P0 STG.E desc[UR16][R2.64+0x44], R129 ;  /* 0x0000448102000986 */ /* 0x0001e2000c101910 */
[----:B------:R-:W-:Y:S01]  /*8f50*/  ISETP.GT.AND P0, PT, R0, 0x8, P3 ;  /* 0x000000080000780c */ /* 0x000fe20001f04270 */
[-C--:B------:R-:W-:Y:S01]  /*8f60*/  FMUL R99, R99, R11.reuse ;  /* 0x0000000b63637220 */ /* 0x080fe20000400000 */
[----:B------:R-:W-:Y:S01]  /*8f70*/  LOP3.LUT R13, R9, 0x4, RZ, 0xfc, !PT ;  /* 0x00000004090d7812 */ /* 0x000fe200078efcff */
[-C--:B------:R-:W-:Y:S01]  /*8f80*/  FMUL R103, R103, R11.reuse ;  /* 0x0000000b67677220 */ /* 0x080fe20000400000 */
[C---:B------:R-:W-:Y:S01]  /*8f90*/  ISETP.GT.AND P4, PT, R10.reuse, 0x29, PT ;  /* 0x000000290a00780c */ /* 0x040fe20003f84270 */
[----:B------:R-:W-:Y:S01]  /*8fa0*/  FMUL R107, R107, R11 ;  /* 0x0000000b6b6b7220 */ /* 0x000fe20000400000 */
[----:B------:R-:W-:Y:S01]  /*8fb0*/  F2FP.TF32.F32.PACK_B R141, R141 ;  /* 0x0000008dff8d723e */ /* 0x000fe200024050ff */
[----:B------:R-:W-:Y:S01]  /*8fc0*/  FMUL R111, R111, R11 ;  /* 0x0000000b6f6f7220 */ /* 0x000fe20000400000 */
[----:B------:R-:W-:Y:S01]  /*8fd0*/  F2FP.TF32.F32.PACK_B R143, R143 ;  /* 0x0000008fff8f723e */ /* 0x000fe200024050ff */
[-C--:B------:R-:W-:Y:S01]  /*8fe0*/  FMUL R113, R113, R11.reuse ;  /* 0x0000000b71717220 */ /* 0x080fe20000400000 */
[----:B------:R-:W-:Y:S01]  /*8ff0*/  ISETP.GT.AND P3, PT, R10, 0x30, PT ;  /* 0x000000300a00780c */ /* 0x000fe20003f64270 */
[----:B0-----:R-:W-:Y:S01]  /*9000*/  FMUL R129, R90, R11 ;  /* 0x0000000b5a817220 */ /* 0x001fe20000400000 */
[----:B------:R-:W-:Y:S01]  /*9010*/  F2FP.TF32.F32.PACK_B R145, R145 ;  /* 0x00000091ff91723e */ /* 0x000fe200024050ff */
[----:B------:R0:W-:Y:S01]  /*9020*/  @P0 STG.E desc[UR16][R4.64+0x40], R15 ;  /* 0x0000400f04000986 */ /* 0x0001e2000c101910 */
[----:B------:R-:W-:Y:S01]  /*9030*/  ISETP.GT.AND P0, PT, R0, 0x8, P2 ;  /* 0x000000080000780c */ /* 0x000fe20001704270 */
[-C--:B------:R-:W-:Y:S01]  /*9040*/  FMUL R115, R115, R11.reuse ;  /* 0x0000000b73737220 */ /* 0x080fe20000400000 */
[----:B------:R-:W-:Y:S01]  /*9050*/  ISETP.GT.AND P2, PT, R10, 0x18, PT ;  /* 0x000000180a00780c */ /* 0x000fe20003f44270 */
        /* <DEDUP_REMOVED lines=10> */
[----:B------:R1:W-:Y:S01]  /*9100*/  @P0 STG.E desc[UR16][R4.64+0x44], R131 ;  /* 0x0000448304000986 */ /* 0x0003e2000c101910 */
[-C--:B------:R-:W-:Y:S01]  /*9110*/  IADD3 R6, P0, R9, R2.reuse, RZ ;  /* 0x0000000209067210 */ /* 0x080fe20007f1e0ff */
[----:B------:R-:W-:Y:S01]  /*9120*/  FMUL R69, R69, R11 ;  /* 0x0000000b45457220 */ /* 0x000fe20000400000 */
[----:B------:R-:W-:Y:S01]  /*9130*/  F2FP.TF32.F32.PACK_B R89, R89 ;  /* 0x00000059ff59723e */ /* 0x000fe200024050ff */
[----:B------:R-:W-:Y:S01]  /*9140*/  FMUL R71, R71, R11 ;  /* 0x0000000b47477220 */ /* 0x000fe20000400000 */
[----:B------:R-:W-:Y:S01]  /*9150*/  F2FP.TF32.F32.PACK_B R129, R129 ;  /* 0x00000081ff81723e */ /* 0x000fe200024050ff */
[--C-:B------:R-:W-:Y:S01]  /*9160*/  IMAD.X R7, R21, 0x1, R3.reuse, P0 ;  /* 0x0000000115077824 */ /* 0x100fe200000e0603 */
[----:B------:R-:W-:Y:S01]  /*9170*/  IADD3 R14, P0, R13, R2, RZ ;  /* 0x000000020d0e7210 */ /* 0x000fe20007f1e0ff */
[----:B------:R-:W-:Y:S01]  /*9180*/  FMUL R73, R73, R11 ;  /* 0x0000000b49497220 */ /* 0x000fe20000400000 */
[----:B------:R-:W-:Y:S01]  /*9190*/  F2FP.TF32.F32.PACK_B R91, R91 ;  /* 0x0000005bff5b723e */ /* 0x000fe200024050ff */
[----:B------:R-:W-:Y:S01]  /*91a0*/  FMUL R75, R75, R11 ;  /* 0x0000000b4b4b7220 */ /* 0x000fe20000400000 */
[----:B------:R-:W-:Y:S01]  /*91b0*/  F2FP.TF32.F32.PACK_B R95, R95 ;  /* 0x0000005fff5f723e */ /* 0x000fe200024050ff */
[----:B0-----:R-:W-:Y:S01]  /*91c0*/  IMAD.X R15, R21, 0x1, R3, P0 ;  /* 0x00000001150f7824 */ /* 0x001fe200000e0603 */
[----:B------:R-:W-:Y:S01]  /*91d0*/  ISETP.GT.AND P0, PT, R0, RZ, P2 ;  /* 0x000000ff0000720c */ /* 0x000fe20001704270 */
[----:B-1----:R-:W-:Y:S01]  /*91e0*/  FMUL R131, R92, R11 ;  /* 0x0000000b5c837220 */ /* 0x002fe20000400000 */
        /* <DEDUP_REMOVED lines=53> */
[----:B------:R-:W-:Y:S01]  /*9540*/  @P0 STG.E desc[UR16][R4.64+0x64], R135 ;  /* 0x0000648704000986 */ /* 0x000fe2000c101910 */
[----:B------:R-:W-:Y:S01]  /*9550*/  ISETP.GT.AND P0, PT, R0, RZ, P2 ;  /* 0x000000ff0000720c */ /* 0x000fe20001704270 */
[----:B------:R-:W-:Y:S01]  /*9560*/  FMUL R53, R53, R11 ;  /* 0x0000000b35357220 */ /* 0x000fe20000400000 */
[----:B------:R-:W-:Y:S01]  /*9570*/  F2FP.TF32.F32.PACK_B R19, R19 ;  /* 0x00000013ff13723e */ /* 0x000fe200024050ff */
[----:B------:R-:W-:Y:S01]  /*9580*/  FMUL R55, R55, R11 ;  /* 0x0000000b37377220 */ /* 0x000fe20000400000 */
[----:B------:R-:W-:-:S02]  /*9590*/  F2FP.TF32.F32.PACK_B R85, R85 ;  /* 0x00000055ff55723e */ /* 0x000fc400024050ff */
[----:B------:R-:W-:Y:S02]  /*95a0*/  F2FP.TF32.F32.PACK_B R87, R87 ;  /* 0x00000057ff57723e */ /* 0x000fe400024050ff */
[----:B------:R-:W-:Y:S02]  /*95b0*/  F2FP.TF32.F32.PACK_B R25, R25 ;  /* 0x00000019ff19723e */ /* 0x000fe400024050ff */
[----:B------:R-:W-:Y:S02]  /*95c0*/  F2FP.TF32.F32.PACK_B R27, R27 ;  /* 0x0000001bff1b723e */ /* 0x000fe400024050ff */
[----:B------:R-:W-:Y:S01]  /*95d0*/  F2FP.TF32.F32.PACK_B R29, R29 ;  /* 0x0000001dff1d723e */ /* 0x000fe200024050ff */
[----:B------:R0:W-:Y:S01]  /*95e0*/  @P0 STG.E desc[UR16][R2.64+0x80], R17 ;  /* 0x0000801102000986 */ /* 0x0001e2000c101910 */
[----:B------:R-:W-:Y:S02]  /*95f0*/  ISETP.GT.AND P0, PT, R0, RZ, P1 ;  /* 0x000000ff0000720c */ /* 0x000fe40000f04270 */
[----:B------:R-:W-:-:S02]  /*9600*/  F2FP.TF32.F32.PACK_B R31, R31 ;  /* 0x0000001fff1f723e */ /* 0x000fc400024050ff */
[----:B------:R-:W-:Y:S02]  /*9610*/  F2FP.TF32.F32.PACK_B R33, R33 ;  /* 0x00000021ff21723e */ /* 0x000fe400024050ff */
[----:B------:R-:W-:Y:S02]  /*9620*/  F2FP.TF32.F32.PACK_B R35, R35 ;  /* 0x00000023ff23723e */ /* 0x000fe400024050ff */
[----:B------:R-:W-:Y:S02]  /*9630*/  F2FP.TF32.F32.PACK_B R37, R37 ;  /* 0x00000025ff25723e */ /* 0x000fe400024050ff */
[----:B------:R-:W-:Y:S01]  /*9640*/  F2FP.TF32.F32.PACK_B R39, R39 ;  /* 0x00000027ff27723e */ /* 0x000fe200024050ff */
[----:B0-----:R-:W-:Y:S01]  /*9650*/  FMUL R17, R140, R11 ;  /* 0x0000000b8c117220 */ /* 0x001fe20000400000 */
[----:B------:R-:W-:Y:S01]  /*9660*/  F2FP.TF32.F32.PACK_B R41, R41 ;  /* 0x00000029ff29723e */ /* 0x000fe200024050ff */
[----:B------:R-:W-:Y:S01]  /*9670*/  @P0 STG.E desc[UR16][R2.64+0x84], R137 ;  /* 0x0000848902000986 */ /* 0x000fe2000c101910 */
[----:B------:R-:W-:-:S02]  /*9680*/  ISETP.GT.AND P0, PT, R0, 0x8, P2 ;  /* 0x000000080000780c */ /* 0x000fc40001704270 */
[----:B------:R-:W-:Y:S02]  /*9690*/  F2FP.TF32.F32.PACK_B R17, R17 ;  /* 0x00000011ff11723e */ /* 0x000fe400024050ff */
[----:B------:R-:W-:Y:S02]  /*96a0*/  ISETP.GT.AND P2, PT, R10, 0x38, PT ;  /* 0x000000380a00780c */ /* 0x000fe40003f44270 */
[----:B------:R-:W-:Y:S02]  /*96b0*/  F2FP.TF32.F32.PACK_B R43, R43 ;  /* 0x0000002bff2b723e */ /* 0x000fe400024050ff */
[----:B------:R-:W-:Y:S02]  /*96c0*/  F2FP.TF32.F32.PACK_B R45, R45 ;  /* 0x0000002dff2d723e */ /* 0x000fe400024050ff */
[----:B------:R-:W-:Y:S02]  /*96d0*/  F2FP.TF32.F32.PACK_B R47, R47 ;  /* 0x0000002fff2f723e */ /* 0x000fe400024050ff */
[----:B------:R-:W-:Y:S01]  /*96e0*/  F2FP.TF32.F32.PACK_B R49, R49 ;  /* 0x00000031ff31723e */ /* 0x000fe200024050ff */
[----:B------:R0:W-:Y:S01]  /*96f0*/  @P0 STG.E desc[UR16][R4.64+0x80], R19 ;  /* 0x0000801304000986 */ /* 0x0001e2000c101910 */
[----:B------:R-:W-:-:S02]  /*9700*/  ISETP.GT.AND P0, PT, R0, 0x8, P1 ;  /* 0x000000080000780c */ /* 0x000fc40000f04270 */
[----:B------:R-:W-:Y:S02]  /*9710*/  F2FP.TF32.F32.PACK_B R51, R51 ;  /* 0x00000033ff33723e */ /* 0x000fe400024050ff */
[----:B------:R-:W-:Y:S01]  /*9720*/  F2FP.TF32.F32.PACK_B R53, R53 ;  /* 0x00000035ff35723e */ /* 0x000fe200024050ff */
[----:B0-----:R-:W-:-:S08]  /*9730*/  FMUL R19, R142, R11 ;  /* 0x0000000b8e137220 */ /* 0x001fd00000400000 */
[----:B------:R-:W-:Y:S01]  /*9740*/  @P0 STG.E desc[UR16][R4.64+0x84], R139 ;  /* 0x0000848b04000986 */ /* 0x000fe2000c101910 */
[----:B------:R-:W-:Y:S02]  /*9750*/  ISETP.GT.AND P0, PT, R0, RZ, P5 ;  /* 0x000000ff0000720c */ /* 0x000fe40002f04270 */
[----:B------:R-:W-:-:S11]  /*9760*/  F2FP.TF32.F32.PACK_B R19, R19 ;  /* 0x00000013ff13723e */ /* 0x000fd600024050ff */
[----:B------:R0:W-:Y:S01]  /*9770*/  @P0 STG.E desc[UR16][R2.64+0xa0], R17 ;  /* 0x0000a01102000986 */ /* 0x0001e2000c101910 */
[----:B------:R-:W-:Y:S01]  /*9780*/  ISETP.GT.AND P0, PT, R0, RZ, P4 ;  /* 0x000000ff0000720c */ /* 0x000fe20002704270 */
[----:B0-----:R-:W-:-:S12]  /*9790*/  FMUL R17, R144, R11 ;  /* 0x0000000b90117220 */ /* 0x001fd80000400000 */
[----:B------:R-:W-:Y:S01]  /*97a0*/  @P0 STG.E desc[UR16][R2.64+0xa4], R141 ;  /* 0x0000a48d02000986 */ /* 0x000fe2000c101910 */
[----:B------:R-:W-:Y:S02]  /*97b0*/  ISETP.GT.AND P0, PT, R0, 0x8, P5 ;  /* 0x000000080000780c */ /* 0x000fe40002f04270 */
[----:B------:R-:W-:-:S11]  /*97c0*/  F2FP.TF32.F32.PACK_B R17, R17 ;  /* 0x00000011ff11723e */ /* 0x000fd600024050ff */
[----:B------:R0:W-:Y:S01]  /*97d0*/  @P0 STG.E desc[UR16][R4.64+0xa0], R19 ;  /* 0x0000a01304000986 */ /* 0x0001e2000c101910 */
[----:B------:R-:W-:Y:S01]  /*97e0*/  ISETP.GT.AND P0, PT, R0, 0x8, P4 ;  /* 0x000000080000780c */ /* 0x000fe20002704270 */
[----:B0-----:R-:W-:-:S12]  /*97f0*/  FMUL R19, R146, R11 ;  /* 0x0000000b92137220 */ /* 0x001fd80000400000 */
[----:B------:R-:W-:Y:S01]  /*9800*/  @P0 STG.E desc[UR16][R4.64+0xa4], R143 ;  /* 0x0000a48f04000986 */ /* 0x000fe2000c101910 */
[----:B------:R-:W-:Y:S02]  /*9810*/  ISETP.GT.AND P0, PT, R0, RZ, P3 ;  /* 0x000000ff0000720c */ /* 0x000fe40001f04270 */
[----:B------:R-:W-:-:S11]  /*9820*/  F2FP.TF32.F32.PACK_B R19, R19 ;  /* 0x00000013ff13723e */ /* 0x000fd600024050ff */
[----:B------:R0:W-:Y:S01]  /*9830*/  @P0 STG.E desc[UR16][R2.64+0xc0], R17 ;  /* 0x0000c01102000986 */ /* 0x0001e2000c101910 */
[----:B------:R-:W-:-:S04]  /*9840*/  ISETP.GT.AND P0, PT, R10, 0x31, PT ;  /* 0x000000310a00780c */ /* 0x000fc80003f04270 */
[----:B------:R-:W-:Y:S01]  /*9850*/  ISETP.GT.AND P1, PT, R0, RZ, P0 ;  /* 0x000000ff0000720c */ /* 0x000fe20000724270 */
[----:B0-----:R-:W-:-:S05]  /*9860*/  FMUL R17, R148, R11 ;  /* 0x0000000b94117220 */ /* 0x001fca0000400000 */
[----:B------:R-:W-:-:S07]  /*9870*/  F2FP.TF32.F32.PACK_B R17, R17 ;  /* 0x00000011ff11723e */ /* 0x000fce00024050ff */
[----:B------:R-:W-:Y:S01]  /*9880*/  @P1 STG.E desc[UR16][R2.64+0xc4], R145 ;  /* 0x0000c49102001986 */ /* 0x000fe2000c101910 */
[----:B------:R-:W-:-:S13]  /*9890*/  ISETP.GT.AND P1, PT, R0, 0x8, P3 ;  /* 0x000000080000780c */ /* 0x000fda0001f24270 */
[----:B------:R0:W-:Y:S01]  /*98a0*/  @P1 STG.E desc[UR16][R4.64+0xc0], R19 ;  /* 0x0000c01304001986 */ /* 0x0001e2000c101910 */
[----:B------:R-:W-:Y:S02]  /*98b0*/  ISETP.GT.AND P1, PT, R0, 0x8, P0 ;  /* 0x000000080000780c */ /* 0x000fe40000724270 */
[----:B0-----:R-:W-:-:S11]  /*98c0*/  LOP3.LUT R19, R9, 0x20, RZ, 0xfc, !PT ;  /* 0x0000002009137812 */ /* 0x001fd600078efcff */
[----:B------:R-:W-:Y:S01]  /*98d0*/  @P1 STG.E desc[UR16][R4.64+0xc4], R147 ;  /* 0x0000c49304001986 */ /* 0x000fe2000c101910 */
[----:B------:R-:W-:-:S13]  /*98e0*/  ISETP.GT.AND P1, PT, R0, RZ, P2 ;  /* 0x000000ff0000720c */ /* 0x000fda0001724270 */
[----:B------:R-:W-:Y:S01]  /*98f0*/  @P1 STG.E desc[UR16][R2.64+0xe0], R17 ;  /* 0x0000e01102001986 */ /* 0x000fe2000c101910 */
[----:B------:R-:W-:-:S04]  /*9900*/  ISETP.GT.AND P1, PT, R10, 0x39, PT ;  /* 0x000000390a00780c */ /* 0x000fc80003f24270 */
[----:B------:R-:W-:-:S13]  /*9910*/  ISETP.GT.AND P6, PT, R0, RZ, P1 ;  /* 0x000000ff0000720c */ /* 0x000fda0000fc4270 */
[----:B------:R-:W-:Y:S01]  /*9920*/  @P6 STG.E desc[UR16][R2.64+0xe4], R149 ;  /* 0x0000e49502006986 */ /* 0x000fe2000c101910 */
[----:B------:R-:W-:-:S13]  /*9930*/  ISETP.GT.AND P6, PT, R0, 0x8, P2 ;  /* 0x000000080000780c */ /* 0x000fda00017c4270 */
[----:B------:R0:W-:Y:S01]  /*9940*/  @P6 STG.E desc[UR16][R4.64+0xe0], R23 ;  /* 0x0000e01704006986 */ /* 0x0001e2000c101910 */
[----:B------:R-:W-:Y:S02]  /*9950*/  ISETP.GT.AND P6, PT, R0, 0x8, P1 ;  /* 0x000000080000780c */ /* 0x000fe40000fc4270 */
[----:B0-----:R-:W-:-:S11]  /*9960*/  LOP3.LUT R23, R9, 0x24, RZ, 0xfc, !PT ;  /* 0x0000002409177812 */ /* 0x001fd600078efcff */
[----:B------:R-:W-:Y:S01]  /*9970*/  @P6 STG.E desc[UR16][R4.64+0xe4], R151 ;  /* 0x0000e49704006986 */ /* 0x000fe2000c101910 */
[----:B------:R-:W-:-:S05]  /*9980*/  IADD3 R122, P6, R19, R2, RZ ;  /* 0x00000002137a7210 */ /* 0x000fca0007fde0ff */
[----:B------:R-:W-:Y:S01]  /*9990*/  IMAD.X R123, R21, 0x1, R3, P6 ;  /* 0x00000001157b7824 */ /* 0x000fe200030e0603 */
[----:B------:R-:W-:-:S04]  /*99a0*/  ISETP.GT.AND P6, PT, R10, RZ, PT ;  /* 0x000000ff0a00720c */ /* 0x000fc80003fc4270 */
[----:B------:R-:W-:-:S13]  /*99b0*/  ISETP.GT.AND P6, PT, R0, 0x40, P6 ;  /* 0x000000400000780c */ /* 0x000fda00037c4270 */
[----:B------:R-:W-:Y:S01]  /*99c0*/  @P6 STG.E desc[UR16][R6.64], R121 ;  /* 0x0000007906006986 */ /* 0x000fe2000c101910 */
[----:B------:R-:W-:-:S05]  /*99d0*/  IADD3 R124, P6, R23, R2, RZ ;  /* 0x00000002177c7210 */ /* 0x000fca0007fde0ff */
[----:B------:R-:W-:Y:S01]  /*99e0*/  IMAD.X R125, R21, 0x1, R3, P6 ;  /* 0x00000001157d7824 */ /* 0x000fe200030e0603 */
[----:B------:R-:W-:-:S04]  /*99f0*/  ISETP.GT.AND P6, PT, R10, 0x1, PT ;  /* 0x000000010a00780c */ /* 0x000fc80003fc4270 */
[----:B------:R-:W-:-:S13]  /*9a00*/  ISETP.GT.AND P6, PT, R0, 0x40, P6 ;  /* 0x000000400000780c */ /* 0x000fda00037c4270 */
[----:B------:R0:W-:Y:S01]  /*9a10*/  @P6 STG.E desc[UR16][R14.64], R89 ;  /* 0x000000590e006986 */ /* 0x0001e2000c101910 */
[----:B------:R-:W-:-:S05]  /*9a20*/  IADD3 R16, P6, R9, R4, RZ ;  /* 0x0000000409107210 */ /* 0x000fca0007fde0ff */
[----:B------:R-:W-:Y:S01]  /*9a30*/  IMAD.X R17, R21, 0x1, R5, P6 ;  /* 0x0000000115117824 */ /* 0x000fe200030e0605 */
[----:B------:R-:W-:-:S04]  /*9a40*/  ISETP.GT.AND P6, PT, R10, RZ, PT ;  /* 0x000000ff0a00720c */ /* 0x000fc80003fc4270 */
[----:B------:R-:W-:Y:S02]  /*9a50*/  ISETP.GT.AND P6, PT, R0, 0x48, P6 ;  /* 0x000000480000780c */ /* 0x000fe400037c4270 */
[C---:B0-----:R-:W-:Y:S02]  /*9a60*/  LOP3.LUT R15, R9.reuse, 0x40, RZ, 0xfc, !PT ;  /* 0x00000040090f7812 */ /* 0x041fe400078efcff */
[----:B------:R-:W-:-:S09]  /*9a70*/  LOP3.LUT R89, R9, 0x44, RZ, 0xfc, !PT ;  /* 0x0000004409597812 */ /* 0x000fd200078efcff */
        /* <DEDUP_REMOVED lines=8> */
[----:B------:R-:W-:-:S04]  /*9b00*/  ISETP.GT.AND P6, PT, R10, 0x8, PT ;  /* 0x000000080a00780c */ /* 0x000fc80003fc4270 */
[----:B------:R-:W-:Y:S01]  /*9b10*/  ISETP.GT.AND P6, PT, R0, 0x40, P6 ;  /* 0x000000400000780c */ /* 0x000fe200037c4270 */
[----:B0-----:R-:W-:-:S05]  /*9b20*/  FMUL R91, R93, R11 ;  /* 0x0000000b5d5b7220 */ /* 0x001fca0000400000 */
[----:B------:R-:W-:-:S07]  /*9b30*/  F2FP.TF32.F32.PACK_B R91, R91 ;  /* 0x0000005bff5b723e */ /* 0x000fce00024050ff */
        /* <DEDUP_REMOVED lines=11> */
[----:B------:R-:W-:Y:S02]  /*9bf0*/  ISETP.GT.AND P6, PT, R0, 0x48, P6 ;  /* 0x000000480000780c */ /* 0x000fe400037c4270 */
[----:B0-----:R-:W-:-:S11]  /*9c00*/  LOP3.LUT R91, R9, 0x60, RZ, 0xfc, !PT ;  /* 0x00000060095b7812 */ /* 0x001fd600078efcff */
[----:B------:R0:W-:Y:S01]  /*9c10*/  @P6 STG.E desc[UR16][R92.64], R133 ;  /* 0x000000855c006986 */ /* 0x0001e2000c101910 */
[----:B------:R-:W-:-:S05]  /*9c20*/  IADD3 R120, P6, R23, R4, RZ ;  /* 0x0000000417787210 */ /* 0x000fca0007fde0ff */
[----:B------:R-:W-:Y:S01]  /*9c30*/  IMAD.X R121, R21, 0x1, R5, P6 ;  /* 0x0000000115797824 */ /* 0x000fe200030e0605 */
[----:B------:R-:W-:-:S04]  /*9c40*/  ISETP.GT.AND P6, PT, R10, 0x9, PT ;  /* 0x000000090a00780c */ /* 0x000fc80003fc4270 */
[----:B------:R-:W-:Y:S01]  /*9c50*/  ISETP.GT.AND P6, PT, R0, 0x48, P6 ;  /* 0x000000480000780c */ /* 0x000fe200037c4270 */
[----:B0-----:R-:W-:Y:S01]  /*9c60*/  FMUL R133, R98, R11 ;  /* 0x0000000b62857220 */ /* 0x001fe20000400000 */
[----:B------:R-:W-:-:S04]  /*9c70*/  LOP3.LUT R93, R9, 0x64, RZ, 0xfc, !PT ;  /* 0x00000064095d7812 */ /* 0x000fc800078efcff */
        /* <DEDUP_REMOVED lines=88> */
[----:B------:R-:W-:Y:S01]  /*a200*/  ISETP.GT.AND P6, PT, R0, 0x40, P5 ;  /* 0x000000400000780c */ /* 0x000fe20002fc4270 */
[----:B0-----:R-:W-:-:S05]  /*a210*/  FMUL R107, R109, R11 ;  /* 0x0000000b6d6b7220 */ /* 0x001fca0000400000 */
        /* <DEDUP_REMOVED lines=10> */
[----:B------:R-:W-:Y:S02]  /*a2c0*/  ISETP.GT.AND P6, PT, R0, 0x48, P5 ;  /* 0x000000480000780c */ /* 0x000fe40002fc4270 */
[----:B0-----:R-:W-:-:S11]  /*a2d0*/  LOP3.LUT R107, R9, 0xe0, RZ, 0xfc, !PT ;  /* 0x000000e0096b7812 */ /* 0x001fd600078efcff */
        /* <DEDUP_REMOVED lines=17> */
[----:B------:R-:W-:Y:S01]  /*a3f0*/  @P6 STG.E desc[UR16][R128.64], R113 ;  /* 0x0000007180006986 */ /* 0x000fe2000c101910 */
[----:B------:R-:W-:-:S05]  /*a400*/  IADD3 R2, P6, R103, R4, RZ ;  /* 0x0000000467027210 */ /* 0x000fca0007fde0ff */
[----:B------:R-:W-:Y:S01]  /*a410*/  IMAD.X R3, R21, 0x1, R5, P6 ;  /* 0x0000000115037824 */ /* 0x000fe200030e0605 */
[----:B------:R-:W-:-:S13]  /*a420*/  ISETP.GT.AND P6, PT, R0, 0x48, P3 ;  /* 0x000000480000780c */ /* 0x000fda0001fc4270 */
        /* <DEDUP_REMOVED lines=29> */
[----:B------:R-:W-:-:S04]  /*a600*/  ISETP.GT.AND P6, PT, R10, RZ, PT ;  /* 0x000000ff0a00720c */ /* 0x000fc80003fc4270 */
[----:B------:R-:W-:Y:S01]  /*a610*/  ISETP.GT.AND P6, PT, R0, 0x80, P6 ;  /* 0x000000800000780c */ /* 0x000fe200037c4270 */
[----:B0-----:R-:W-:-:S05]  /*a620*/  FMUL R119, R58, R11 ;  /* 0x0000000b3a777220 */ /* 0x001fca0000400000 */
[----:B------:R-:W-:-:S07]  /*a630*/  F2FP.TF32.F32.PACK_B R119, R119 ;  /* 0x00000077ff77723e */ /* 0x000fce00024050ff */
        /* <DEDUP_REMOVED lines=55> */
[-C--:B0-----:R-:W-:Y:S01]  /*a9b0*/  FMUL R111, R67, R11.reuse ;  /* 0x0000000b436f7220 */ /* 0x081fe20000400000 */
[----:B------:R-:W-:-:S04]  /*a9c0*/  FMUL R113, R68, R11 ;  /* 0x0000000b44717220 */ /* 0x000fc80000400000 */
[----:B------:R-:W-:Y:S02]  /*a9d0*/  F2FP.TF32.F32.PACK_B R111, R111 ;  /* 0x0000006fff6f723e */ /* 0x000fe400024050ff */
[----:B------:R-:W-:-:S05]  /*a9e0*/  F2FP.TF32.F32.PACK_B R113, R113 ;  /* 0x00000071ff71723e */ /* 0x000fca00024050ff */
[----:B------:R0:W-:Y:S01]  /*a9f0*/  @P6 STG.E desc[UR16][R116.64], R65 ;  /* 0x0000004174006986 */ /* 0x0001e2000c101910 */
[----:B------:R-:W-:-:S05]  /*aa00*/  IADD3 R56, P6, R15, R16, RZ ;  /* 0x000000100f387210 */ /* 0x000fca0007fde0ff */
[----:B------:R-:W-:Y:S01]  /*aa10*/  IMAD.X R57, R17, 0x1, R21, P6 ;  /* 0x0000000111397824 */ /* 0x000fe200030e0615 */
[----:B------:R-:W-:-:S04]  /*aa20*/  ISETP.GT.AND P6, PT, R10, 0x10, PT ;  /* 0x000000100a00780c */ /* 0x000fc80003fc4270 */
        /* <DEDUP_REMOVED lines=8> */
[----:B0-----:R-:W-:Y:S01]  /*aab0*/  IMAD.X R65, R7, 0x1, R21, P6 ;  /* 0x0000000107417824 */ /* 0x001fe200030e0615 */
[----:B------:R-:W-:-:S04]  /*aac0*/  ISETP.GT.AND P6, PT, R10, 0x18, PT ;  /* 0x000000180a00780c */ /* 0x000fc80003fc4270 */
[----:B------:R-:W-:Y:S01]  /*aad0*/  ISETP.GT.AND P6, PT, R0, 0x80, P6 ;  /* 0x000000800000780c */ /* 0x000fe200037c4270 */
[----:B-1----:R-:W-:-:S05]  /*aae0*/  FMUL R111, R70, R11 ;  /* 0x0000000b466f7220 */ /* 0x002fca0000400000 */
        /* <DEDUP_REMOVED lines=89> */
[----:B0-----:R-:W-:-:S05]  /*b080*/  IADD3 R6, P6, R109, R16, RZ ;  /* 0x000000106d067210 */ /* 0x001fca0007fde0ff */
[----:B------:R-:W-:Y:S01]  /*b090*/  IMAD.X R7, R17, 0x1, R21, P6 ;  /* 0x0000000111077824 */ /* 0x000fe200030e0615 */
[----:B------:R-:W-:Y:S01]  /*b0a0*/  ISETP.GT.AND P6, PT, R0, 0x80, P1 ;  /* 0x000000800000780c */ /* 0x000fe20000fc4270 */
[----:B-1----:R-:W-:-:S05]  /*b0b0*/  FMUL R65, R26, R11 ;  /* 0x0000000b1a417220 */ /* 0x002fca0000400000 */
        /* <DEDUP_REMOVED lines=11> */
[----:B------:R1:W-:Y:S01]  /*b170*/  @P6 STG.E desc[UR16][R6.64], R87 ;  /* 0x0000005706006986 */ /* 0x0003e2000c101910 */
[----:B------:R-:W-:-:S05]  /*b180*/  IADD3 R60, P6, R2, R19, RZ ;  /* 0x00000013023c7210 */ /* 0x000fca0007fde0ff */
[----:B------:R-:W-:Y:S01]  /*b190*/  IMAD.X R61, R3, 0x1, R21, P6 ;  /* 0x00000001033d7824 */ /* 0x000fe200030e0615 */
[----:B------:R-:W-:-:S04]  /*b1a0*/  ISETP.GT.AND P6, PT, R10, RZ, PT ;  /* 0x000000ff0a00720c */ /* 0x000fc80003fc4270 */
[----:B------:R-:W-:-:S13]  /*b1b0*/  ISETP.GT.AND P6, PT, R0, 0xc0, P6 ;  /* 0x000000c00000780c */ /* 0x000fda00037c4270 */
[----:B------:R-:W-:Y:S01]  /*b1c0*/  @P6 STG.E desc[UR16][R16.64], R63 ;  /* 0x0000003f10006986 */ /* 0x000fe2000c101910 */
[----:B0-----:R-:W-:-:S05]  /*b1d0*/  IADD3 R58, P6, R2, R23, RZ ;  /* 0x00000017023a7210 */ /* 0x001fca0007fde0ff */
[----:B------:R-:W-:Y:S01]  /*b1e0*/  IMAD.X R59, R3, 0x1, R21, P6 ;  /* 0x00000001033b7824 */ /* 0x000fe200030e0615 */
[----:B------:R-:W-:-:S04]  /*b1f0*/  ISETP.GT.AND P6, PT, R10, 0x1, PT ;  /* 0x000000010a00780c */ /* 0x000fc80003fc4270 */
[----:B------:R-:W-:-:S13]  /*b200*/  ISETP.GT.AND P6, PT, R0, 0xc0, P6 ;  /* 0x000000c00000780c */ /* 0x000fda00037c4270 */
[----:B------:R0:W-:Y:S01]  /*b210*/  @P6 STG.E desc[UR16][R56.64], R25 ;  /* 0x0000001938006986 */ /* 0x0001e2000c101910 */
[----:B-1----:R-:W-:-:S05]  /*b220*/  IADD3 R6, P6, R4, R9, RZ ;  /* 0x0000000904067210 */ /* 0x002fca0007fde0ff */
        /* <DEDUP_REMOVED lines=49> */
[----:B------:R-:W-:Y:S01]  /*b540*/  IADD3 R6, P6, R4, R15, RZ ;  /* 0x0000000f04067210 */ /* 0x000fe20007fde0ff */
[----:B------:R-:W-:-:S04]  /*b550*/  FMUL R15, R34, R11 ;  /* 0x0000000b220f7220 */ /* 0x000fc80000400000 */
[----:B------:R-:W-:Y:S01]  /*b560*/  IMAD.X R7, R5, 0x1, R21, P6 ;  /* 0x0000000105077824 */ /* 0x000fe200030e0615 */
[----:B------:R-:W-:Y:S02]  /*b570*/  ISETP.GT.AND P6, PT, R10, 0x10, PT ;  /* 0x000000100a00780c */ /* 0x000fe40003fc4270 */
[----:B------:R-:W-:Y:S02]  /*b580*/  F2FP.TF32.F32.PACK_B R15, R15 ;  /* 0x0000000fff0f723e */ /* 0x000fe400024050ff */
[----:B------:R-:W-:Y:S01]  /*b590*/  ISETP.GT.AND P6, PT, R0, 0xc8, P6 ;  /* 0x000000c80000780c */ /* 0x000fe200037c4270 */
[----:B0-----:R-:W-:-:S05]  /*b5a0*/  FMUL R17, R36, R11 ;  /* 0x0000000b24117220 */ /* 0x001fca0000400000 */
[----:B------:R-:W-:-:S07]  /*b5b0*/  F2FP.TF32.F32.PACK_B R17, R17 ;  /* 0x00000011ff11723e */ /* 0x000fce00024050ff */
        /* <DEDUP_REMOVED lines=44> */
[----:B------:R-:W-:-:S04]  /*b880*/  ISETP.GT.AND P6, PT, R10, 0x20, PT ;  /* 0x000000200a00780c */ /* 0x000fc80003fc4270 */
[----:B------:R-:W-:Y:S01]  /*b890*/  ISETP.GT.AND P6, PT, R0, 0xc8, P6 ;  /* 0x000000c80000780c */ /* 0x000fe200037c4270 */
[----:B0-----:R-:W-:-:S05]  /*b8a0*/  FMUL R15, R44, R11 ;  /* 0x0000000b2c0f7220 */ /* 0x001fca0000400000 */
[----:B------:R-:W-:-:S07]  /*b8b0*/  F2FP.TF32.F32.PACK_B R15, R15 ;  /* 0x0000000fff0f723e */ /* 0x000fce00024050ff */
[----:B------:R0:W-:Y:S01]  /*b8c0*/  @P6 STG.E desc[UR16][R16.64], R23 ;  /* 0x0000001710006986 */ /* 0x0001e2000c101910 */
[----:B------:R-:W-:-:S04]  /*b8d0*/  ISETP.GT.AND P6, PT, R10, 0x21, PT ;  /* 0x000000210a00780c */ /* 0x000fc80003fc4270 */
[----:B------:R-:W-:Y:S01]  /*b8e0*/  ISETP.GT.AND P6, PT, R0, 0xc8, P6 ;  /* 0x000000c80000780c */ /* 0x000fe200037c4270 */
[-C--:B0-----:R-:W-:Y:S01]  /*b8f0*/  FMUL R17, R46, R11.reuse ;  /* 0x0000000b2e117220 */ /* 0x081fe20000400000 */
[----:B------:R-:W-:-:S04]  /*b900*/  FMUL R23, R50, R11 ;  /* 0x0000000b32177220 */ /* 0x000fc80000400000 */
[----:B------:R-:W-:-:S07]  /*b910*/  F2FP.TF32.F32.PACK_B R17, R17 ;  /* 0x00000011ff11723e */ /* 0x000fce00024050ff */
[----:B------:R0:W-:Y:S01]  /*b920*/  @P6 STG.E desc[UR16][R6.64], R43 ;  /* 0x0000002b06006986 */ /* 0x0001e2000c101910 */
[----:B------:R-:W-:Y:S02]  /*b930*/  IADD3 R8, P6, R2, R99, RZ ;  /* 0x0000006302087210 */ /* 0x000fe40007fde0ff */
[----:B------:R-:W-:-:S03]  /*b940*/  F2FP.TF32.F32.PACK_B R23, R23 ;  /* 0x00000017ff17723e */ /* 0x000fc600024050ff */
[----:B------:R-:W-:Y:S01]  /*b950*/  IMAD.X R9, R3, 0x1, R21, P6 ;  /* 0x0000000103097824 */ /* 0x000fe200030e0615 */
[C---:B------:R-:W-:Y:S02]  /*b960*/  ISETP.GT.AND P6, PT, R0.reuse, 0xc0, P5 ;  /* 0x000000c00000780c */ /* 0x040fe40002fc4270 */
[----:B------:R-:W-:-:S11]  /*b970*/  ISETP.GT.AND P5, PT, R0, 0xc8, P5 ;  /* 0x000000c80000780c */ /* 0x000fd60002fa4270 */
[----:B------:R1:W-:Y:S01]  /*b980*/  @P6 STG.E desc[UR16][R8.64], R15 ;  /* 0x0000000f08006986 */ /* 0x0003e2000c101910 */
[----:B------:R-:W-:-:S05]  /*b990*/  IADD3 R12, P6, R2, R101, RZ ;  /* 0x00000065020c7210 */ /* 0x000fca0007fde0ff */
[----:B------:R-:W-:Y:S01]  /*b9a0*/  IMAD.X R13, R3, 0x1, R21, P6 ;  /* 0x00000001030d7824 */ /* 0x000fe200030e0615 */
[C---:B------:R-:W-:Y:S02]  /*b9b0*/  ISETP.GT.AND P6, PT, R0.reuse, 0xc0, P4 ;  /* 0x000000c00000780c */ /* 0x040fe400027c4270 */
[----:B------:R-:W-:-:S11]  /*b9c0*/  ISETP.GT.AND P4, PT, R0, 0xc8, P4 ;  /* 0x000000c80000780c */ /* 0x000fd60002784270 */
[----:B------:R2:W-:Y:S01]  /*b9d0*/  @P6 STG.E desc[UR16][R12.64], R45 ;  /* 0x0000002d0c006986 */ /* 0x0005e2000c101910 */
[----:B0-----:R-:W-:-:S05]  /*b9e0*/  IADD3 R6, P6, R4, R99, RZ ;  /* 0x0000006304067210 */ /* 0x001fca0007fde0ff */
[----:B------:R-:W-:Y:S01]  /*b9f0*/  IMAD.X R7, R5, 0x1, R21, P6 ;  /* 0x0000000105077824 */ /* 0x000fe200030e0615 */
[----:B-1----:R-:W-:-:S04]  /*ba00*/  IADD3 R8, P6, R4, R101, RZ ;  /* 0x0000006504087210 */ /* 0x002fc80007fde0ff */
[----:B------:R0:W-:Y:S01]  /*ba10*/  @P5 STG.E desc[UR16][R6.64], R17 ;  /* 0x0000001106005986 */ /* 0x0001e2000c101910 */
[--C-:B------:R-:W-:Y:S01]  /*ba20*/  IMAD.X R9, R5, 0x1, R21.reuse, P6 ;  /* 0x0000000105097824 */ /* 0x100fe200030e0615 */
[----:B--2---:R-:W-:Y:S02]  /*ba30*/  IADD3 R12, P6, R2, R103, RZ ;  /* 0x00000067020c7210 */ /* 0x004fe40007fde0ff */
[C---:B------:R-:W-:Y:S02]  /*ba40*/  ISETP.GT.AND P5, PT, R0.reuse, 0xc0, P3 ;  /* 0x000000c00000780c */ /* 0x040fe40001fa4270 */
[----:B------:R1:W-:Y:S01]  /*ba50*/  @P4 STG.E desc[UR16][R8.64], R47 ;  /* 0x0000002f08004986 */ /* 0x0003e2000c101910 */
[C---:B------:R-:W-:Y:S01]  /*ba60*/  ISETP.GT.AND P4, PT, R0.reuse, 0xc0, P0 ;  /* 0x000000c00000780c */ /* 0x040fe20000784270 */
[----:B------:R-:W-:Y:S01]  /*ba70*/  IMAD.X R13, R3, 0x1, R21, P6 ;  /* 0x00000001030d7824 */ /* 0x000fe200030e0615 */
[C---:B------:R-:W-:Y:S02]  /*ba80*/  ISETP.GT.AND P3, PT, R0.reuse, 0xc8, P3 ;  /* 0x000000c80000780c */ /* 0x040fe40001f64270 */
[----:B------:R-:W-:-:S02]  /*ba90*/  ISETP.GT.AND P0, PT, R0, 0xc8, P0 ;  /* 0x000000c80000780c */ /* 0x000fc40000704270 */
[----:B0-----:R-:W-:-:S04]  /*baa0*/  IADD3 R6, P6, R2, R105, RZ ;  /* 0x0000006902067210 */ /* 0x001fc80007fde0ff */
[----:B------:R0:W-:Y:S01]  /*bab0*/  @P5 STG.E desc[UR16][R12.64], R19 ;  /* 0x000000130c005986 */ /* 0x0001e2000c101910 */
[--C-:B------:R-:W-:Y:S01]  /*bac0*/  IMAD.X R7, R3, 0x1, R21.reuse, P6 ;  /* 0x0000000103077824 */ /* 0x100fe200030e0615 */
[----:B------:R-:W-:Y:S02]  /*bad0*/  IADD3 R10, P6, R4, R105, RZ ;  /* 0x00000069040a7210 */ /* 0x000fe40007fde0ff */
[----:B------:R-:W-:Y:S02]  /*bae0*/  IADD3 R14, P5, R2, R107, RZ ;  /* 0x0000006b020e7210 */ /* 0x000fe40007fbe0ff */
[----:B------:R0:W-:Y:S01]  /*baf0*/  @P4 STG.E desc[UR16][R6.64], R49 ;  /* 0x0000003106004986 */ /* 0x0001e2000c101910 */
[C---:B-1----:R-:W-:Y:S01]  /*bb00*/  IADD3 R8, P4, R4.reuse, R103, RZ ;  /* 0x0000006704087210 */ /* 0x042fe20007f9e0ff */
[--C-:B------:R-:W-:Y:S01]  /*bb10*/  IMAD.X R11, R5, 0x1, R21.reuse, P6 ;  /* 0x00000001050b7824 */ /* 0x100fe200030e0615 */
[C---:B------:R-:W-:Y:S01]  /*bb20*/  IADD3 R16, P6, R4.reuse, R107, RZ ;  /* 0x0000006b04107210 */ /* 0x040fe20007fde0ff */
[--C-:B------:R-:W-:Y:S01]  /*bb30*/  IMAD.X R15, R3, 0x1, R21.reuse, P5 ;  /* 0x00000001030f7824 */ /* 0x100fe200028e0615 */
[-C--:B------:R-:W-:Y:S01]  /*bb40*/  IADD3 R4, P5, R4, R109.reuse, RZ ;  /* 0x0000006d04047210 */ /* 0x080fe20007fbe0ff */
[C-C-:B------:R-:W-:Y:S01]  /*bb50*/  IMAD.X R9, R5.reuse, 0x1, R21.reuse, P4 ;  /* 0x0000000105097824 */ /* 0x140fe200020e0615 */
[----:B------:R-:W-:Y:S01]  /*bb60*/  IADD3 R2, P4, R2, R109, RZ ;  /* 0x0000006d02027210 */ /* 0x000fe20007f9e0ff */
[C-C-:B------:R-:W-:Y:S01]  /*bb70*/  IMAD.X R17, R5.reuse, 0x1, R21.reuse, P6 ;  /* 0x0000000105117824 */ /* 0x140fe200030e0615 */
[C---:B------:R-:W-:Y:S01]  /*bb80*/  ISETP.GT.AND P6, PT, R0.reuse, 0xc0, P1 ;  /* 0x000000c00000780c */ /* 0x040fe20000fc4270 */
[--C-:B------:R-:W-:Y:S01]  /*bb90*/  IMAD.X R5, R5, 0x1, R21.reuse, P5 ;  /* 0x0000000105057824 */ /* 0x100fe200028e0615 */
[C---:B------:R-:W-:Y:S01]  /*bba0*/  ISETP.GT.AND P1, PT, R0.reuse, 0xc8, P1 ;  /* 0x000000c80000780c */ /* 0x040fe20000f24270 */
[----:B------:R-:W-:Y:S01]  /*bbb0*/  IMAD.X R3, R3, 0x1, R21, P4 ;  /* 0x0000000103037824 */ /* 0x000fe200020e0615 */
[C---:B------:R-:W-:Y:S01]  /*bbc0*/  ISETP.GT.AND P4, PT, R0.reuse, 0xc0, P2 ;  /* 0x000000c00000780c */ /* 0x040fe20001784270 */
[----:B------:R0:W-:Y:S01]  /*bbd0*/  @P3 STG.E desc[UR16][R8.64], R23 ;  /* 0x0000001708003986 */ /* 0x0001e2000c101910 */
[----:B------:R-:W-:-:S03]  /*bbe0*/  ISETP.GT.AND P2, PT, R0, 0xc8, P2 ;  /* 0x000000c80000780c */ /* 0x000fc60001744270 */
[----:B------:R0:W-:Y:S08]  /*bbf0*/  @P0 STG.E desc[UR16][R10.64], R51 ;  /* 0x000000330a000986 */ /* 0x0001f0000c101910 */
[----:B------:R0:W-:Y:S04]  /*bc00*/  @P4 STG.E desc[UR16][R14.64], R25 ;  /* 0x000000190e004986 */ /* 0x0001e8000c101910 */
[----:B------:R0:W-:Y:S04]  /*bc10*/  @P6 STG.E desc[UR16][R2.64], R53 ;  /* 0x0000003502006986 */ /* 0x0001e8000c101910 */
[----:B------:R0:W-:Y:S01]  /*bc20*/  @P2 STG.E desc[UR16][R16.64], R27 ;  /* 0x0000001b10002986 */ /* 0x0001e2000c101910 */
[----:B------:R-:W-:Y:S05]  /*bc30*/  @!P1 EXIT ;  /* 0x000000000000994d */ /* 0x000fea0003800000 */
[----:B------:R-:W-:-:S05]  /*bc40*/  F2FP.TF32.F32.PACK_B R55, R55 ;  /* 0x00000037ff37723e */ /* 0x000fca00024050ff */
[----:B------:R-:W-:Y:S01]  /*bc50*/  STG.E desc[UR16][R4.64], R55 ;  /* 0x0000003704007986 */ /* 0x000fe2000c101910 */
[----:B------:R-:W-:Y:S05]  /*bc60*/  EXIT ;  /* 0x000000000000794d */ /* 0x000fea0003800000 */
.L_x_9:
[----:B------:R-:W-:-:S13]  /*bc70*/  ISETP.NE.AND P0, PT, R4, RZ, PT ;  /* 0x000000ff0400720c */ /* 0x000fda0003f05270 */
[----:B------:R-:W-:Y:S05]  /*bc80*/  @P0 EXIT ;  /* 0x000000000000094d */ /* 0x000fea0003800000 */
[----:B------:R-:W-:-:S13]  /*bc90*/  ELECT P0, URZ, PT ;  /* 0x00000000003f782f */ /* 0x000fda0003800000 */
[----:B------:R-:W-:Y:S05]  /*bca0*/  @!P0 BRA `(.L_x_242) ;  /* 0x00000008000c8947 */ /* 0x000fea0003800000 */
[----:B------:R-:W-:Y:S02]  /*bcb0*/  ISETP.GE.AND P0, PT, R2, 0x1, PT ;  /* 0x000000010200780c */ /* 0x000fe40003f06270 */
[----:B------:R-:W-:-:S04]  /*bcc0*/  SHF.R.S32.HI R3, RZ, 0x1f, R6 ;  /* 0x0000001fff037819 */ /* 0x000fc80000011406 */
[----:B------:R-:W-:-:S07]  /*bcd0*/  LEA.HI R4, R3, R6, RZ, 0x7 ;  /* 0x0000000603047211 */ /* 0x000fce00078f38ff */
[----:B------:R-:W-:Y:S05]  /*bce0*/  @!P0 BRA `(.L_x_242) ;  /* 0x0000000400fc8947 */ /* 0x000fea0003800000 */
[----:B------:R-:W1:Y:S01]  /*bcf0*/  S2R R3, SR_CTAID.X ;  /* 0x0000000000037919 */ /* 0x000e620000002500 */
[----:B------:R-:W-:Y:S01]  /*bd00*/  LOP3.LUT R5, R4, 0xffffff80, RZ, 0xc0, !PT ;  /* 0xffffff8004057812 */ /* 0x000fe200078ec0ff */
[----:B------:R-:W-:Y:S01]  /*bd10*/  ULDC UR4, c[0x0][0x384] ;  /* 0x0000e10000047ab9 */ /* 0x000fe20000000800 */
[C---:B------:R-:W-:Y:S01]  /*bd20*/  LOP3.LUT P0, RZ, R6.reuse, 0x1f, RZ, 0xc0, !PT ;  /* 0x0000001f06ff7812 */ /* 0x040fe2000780c0ff */
[----:B------:R-:W2:Y:S01]  /*bd30*/  S2R R10, SR_CTAID.Y ;  /* 0x00000000000a7919 */ /* 0x000ea20000002600 */
[----:B------:R-:W-:Y:S01]  /*bd40*/  ULDC UR5, c[0x0][0x388] ;  /* 0x0000e20000057ab9 */ /* 0x000fe20000000800 */
[----:B------:R-:W-:Y:S01]  /*bd50*/  IMAD.IADD R5, R6, 0x1, -R5 ;  /* 0x0000000106057824 */ /* 0x000fe200078e0a05 */
[----:B------:R-:W-:Y:S01]  /*bd60*/  LOP3.LUT R20, R0, 0x2, RZ, 0xfc, !PT ;  /* 0x0000000200147812 */ /* 0x000fe200078efcff */
[----:B------:R-:W-:Y:S01]  /*bd70*/  VIADD R21, R2, 0x1 ;  /* 0x0000000102157836 */ /* 0x000fe20000000000 */
[----:B------:R-:W-:Y:S01]  /*bd80*/  CS2R R6, SRZ ;  /* 0x0000000000067805 */ /* 0x000fe2000001ff00 */
[----:B------:R-:W-:Y:S01]  /*bd90*/  IMAD.MOV.U32 R4, RZ, RZ, RZ ;  /* 0x000000ffff047224 */ /* 0x000fe200078e00ff */
[----:B------:R-:W-:-:S02]  /*bda0*/  ISETP.NE.AND P1, PT, R5, RZ, PT ;  /* 0x000000ff0500720c */ /* 0x000fc40003f25270 */
[----:B------:R-:W-:Y:S02]  /*bdb0*/  CS2R R8, SRZ ;  /* 0x0000000000087805 */ /* 0x000fe4000001ff00 */
[----:B------:R-:W-:Y:S01]  /*bdc0*/  ISETP.NE.OR P0, PT, R5, RZ, !P0 ;  /* 0x000000ff0500720c */ /* 0x000fe20004705670 */
[----:B------:R-:W-:Y:S02]  /*bdd0*/  IMAD.MOV.U32 R5, RZ, RZ, 0x1 ;  /* 0x00000001ff057424 */ /* 0x000fe400078e00ff */
[----:B-1----:R-:W-:-:S04]  /*bde0*/  IMAD.SHL.U32 R16, R3, 0x100, RZ ;  /* 0x0000010003107824 */ /* 0x002fc800078e00ff */
[----:B------:R-:W-:-:S04]  /*bdf0*/  IMAD.HI.U32 R3, R16, UR4, RZ ;  /* 0x0000000410037c27 */ /* 0x000fc8000f8e00ff */
[----:B--2---:R-:W-:Y:S01]  /*be00*/  IMAD.SHL.U32 R18, R10, 0x40, RZ ;  /* 0x000000400a127824 */ /* 0x004fe200078e00ff */
[----:B------:R-:W-:-:S07]  /*be10*/  SHF.R.U32.HI R3, RZ, UR5, R3 ;  /* 0x00000005ff037c19 */ /* 0x000fce0008011603 */
.L_x_246:
[----:B0----5:R-:W0:Y:S01]  /*be20*/  S2R R11, SR_CgaCtaId ;  /* 0x00000000000b7919 */ /* 0x021e220000008800 */
[----:B------:R-:W-:-:S04]  /*be30*/  MOV R10, 0x400 ;  /* 0x00000400000a7802 */ /* 0x000fc80000000f00 */
[----:B0-----:R-:W-:Y:S02]  /*be40*/  LEA R19, R11, R10, 0x18 ;  /* 0x0000000a0b137211 */ /* 0x001fe400078ec0ff */
[----:B------:R-:W-:-:S03]  /*be50*/  SHF.L.U32 R10, R5, 0x1f, RZ ;  /* 0x0000001f050a7819 */ /* 0x000fc600000006ff */
[----:B------:R-:W-:-:S07]  /*be60*/  IMAD R17, R4, 0x8, R19 ;  /* 0x0000000804117824 */ /* 0x000fce00078e0213 */
.L_x_243:
[----:B0-----:R0:W1:Y:S02]  /*be70*/  SYNCS.PHASECHK.TRANS64.TRYWAIT P2, [R17+URZ+0x32028], R10 ;  /* 0x0320280a110075a7 */ /* 0x001064000804017f */
[----:B-1----:R-:W-:Y:S05]  /*be80*/  @!P2 NANOSLEEP.SYNCS 0x989680 ;  /* 0x009896800000a95d */ /* 0x002fea0003900000 */
[----:B------:R-:W1:Y:S02]  /*be90*/  @!P2 SYNCS.PHASECHK.TRANS64 P2, [R17+URZ+0x32028], R10 ;  /* 0x0320280a1100a5a7 */ /* 0x000e64000804007f */
[----:B-1----:R-:W-:Y:S05]  /*bea0*/  @!P2 BRA `(.L_x_243) ;  /* 0xfffffffc00f0a947 */ /* 0x002fea000383ffff */
[----:B0-----:R-:W0:Y:S02]  /*beb0*/  @!P1 LDC R10, c[0x0][0x580] ;  /* 0x00016000ff0a9b82 */ /* 0x001e240000000800 */
[----:B0-----:R0:W-:Y:S02]  /*bec0*/  @!P1 SYNCS.ARRIVE.TRANS64 RZ, [R17+URZ+0x32000], R10 ;  /* 0x0320000a11ff99a7 */ /* 0x0011e4000800003f */
[----:B0-----:R-:W-:-:S04]  /*bed0*/  PRMT R10, R20, 0x9910, RZ ;  /* 0x00009910140a7816 */ /* 0x001fc800000000ff */
[----:B------:R-:W-:-:S13]  /*bee0*/  ISETP.NE.AND P2, PT, R10, 0x2, PT ;  /* 0x000000020a00780c */ /* 0x000fda0003f45270 */
[----:B------:R-:W-:Y:S05]  /*bef0*/  @P2 BRA `(.L_x_244) ;  /* 0x0000000000042947 */ /* 0x000fea0003800000 */
[----:B------:R-:W-:Y:S01]  /*bf00*/  BPT.TRAP 0x1 ;  /* 0x000000040000795c */ /* 0x000fe20000300000 */
.L_x_244:
[----:B------:R-:W-:Y:S05]  /*bf10*/  @P0 BRA `(.L_x_245) ;  /* 0x0000000000040947 */ /* 0x000fea0003800000 */
[----:B------:R-:W-:Y:S01]  /*bf20*/  BPT.TRAP 0x1 ;  /* 0x000000040000795c */ /* 0x000fe20000300000 */
.L_x_245:
[----:B------:R-:W0:Y:S01]  /*bf30*/  LDC R13, c[0x0][0x380] ;  /* 0x0000e000ff0d7b82 */ /* 0x000e220000000800 */
[----:B------:R-:W-:Y:S01]  /*bf40*/  R2UR UR4, R3 ;  /* 0x00000000030472ca */ /* 0x000fe200000e0000 */
[----:B------:R-:W-:Y:S01]  /*bf50*/  ULDC UR14, c[0x0][0x38c] ;  /* 0x0000e300000e7ab9 */ /* 0x000fe20000000800 */
[----:B------:R-:W-:Y:S01]  /*bf60*/  R2UR UR13, R16 ;  /* 0x00000000100d72ca */ /* 0x000fe200000e0000 */
[----:B------:R-:W-:Y:S01]  /*bf70*/  UISETP.NE.AND UP0, UPT, UR14, 0x1, UPT ;  /* 0x000000010e00788c */ /* 0x000fe2000bf05270 */
[C---:B------:R-:W-:Y:S01]  /*bf80*/  R2UR UR18, R8.reuse ;  /* 0x00000000081272ca */ /* 0x040fe200000e0000 */
[----:B------:R-:W-:Y:S01]  /*bf90*/  VIADD R8, R8, 0x1 ;  /* 0x0000000108087836 */ /* 0x000fe20000000000 */
[----:B------:R-:W-:Y:S01]  /*bfa0*/  ULDC UR24, c[0x0][0x398] ;  /* 0x0000e60000187ab9 */ /* 0x000fe20000000800 */
[----:B------:R-:W1:Y:S01]  /*bfb0*/  LDC.64 R10, c[0x0][0x3f8] ;  /* 0x0000fe00ff0a7b82 */ /* 0x000e620000000a00 */
[----:B------:R-:W-:Y:S01]  /*bfc0*/  R2UR UR16, R4 ;  /* 0x00000000041072ca */ /* 0x000fe200000e0000 */
[----:B------:R-:W-:Y:S01]  /*bfd0*/  ULDC UR12, c[0x0][0x3ec] ;  /* 0x0000fb00000c7ab9 */ /* 0x000fe20000000800 */
[----:B------:R-:W-:Y:S01]  /*bfe0*/  R2UR UR17, R17 ;  /* 0x00000000111172ca */ /* 0x000fe200000e0000 */
[----:B------:R-:W-:Y:S01]  /*bff0*/  VIADD R21, R21, 0xffffffff ;  /* 0xffffffff15157836 */ /* 0x000fe20000000000 */
[----:B------:R-:W-:Y:S01]  /*c000*/  ULDC.64 UR28, c[0x0][0x198] ;  /* 0x00006600001c7ab9 */ /* 0x000fe20000000a00 */
[----:B------:R-:W-:Y:S01]  /*c010*/  ULDC.64 UR20, c[0x0][0x3f0] ;  /* 0x0000fc0000147ab9 */ /* 0x000fe20000000a00 */
[----:B------:R-:W-:Y:S01]  /*c020*/  @UP0 ULDC.64 UR8, c[0x0][0x390] ;  /* 0x0000e40000080ab9 */ /* 0x000fe20000000a00 */
[----:B---34-:R-:W1:Y:S01]  /*c030*/  LDC.64 R14, c[0x0][0x3d0] ;  /* 0x0000f400ff0e7b82 */ /* 0x018e620000000a00 */
[----:B------:R-:W-:Y:S01]  /*c040*/  ISETP.GT.AND P6, PT, R21, 0x1, PT ;  /* 0x000000011500780c */ /* 0x000fe20003fc4270 */
[----:B------:R-:W-:Y:S01]  /*c050*/  USHF.L.U32 UR18, UR18, 0x5, URZ ;  /* 0x0000000512127899 */ /* 0x000fe2000800063f */
[----:B------:R-:W-:Y:S01]  /*c060*/  UMOV UR26, 0x0 ;  /* 0x00000000001a7882 */ /* 0x000fe20000000000 */
[----:B------:R-:W-:-:S04]  /*c070*/  UMOV UR27, 0x10000000 ;  /* 0x10000000001b7882 */ /* 0x000fc80000000000 */
[----:B------:R-:W2:Y:S01]  /*c080*/  LDC R12, c[0x0][0x400] ;  /* 0x00010000ff0c7b82 */ /* 0x000ea20000000800 */
[----:B0-----:R-:W-:Y:S01]  /*c090*/  ISETP.NE.AND P2, PT, R13, 0x1, PT ;  /* 0x000000010d00780c */ /* 0x001fe20003f45270 */
[----:B------:R-:W-:-:S12]  /*c0a0*/  UIADD3 UR17, UR17, 0x32000, URZ ;  /* 0x0003200011117890 */ /* 0x000fd8000fffe03f */
[----:B------:R-:W-:Y:S01]  /*c0b0*/  @P2 IMAD.U32 R22, RZ, RZ, UR4 ;  /* 0x00000004ff162e24 */ /* 0x000fe2000f8e00ff */
[----:B------:R-:W-:Y:S01]  /*c0c0*/  ULDC.64 UR4, c[0x0][0x3c8] ;  /* 0x0000f20000047ab9 */ /* 0x000fe20000000a00 */
[----:B-1----:R-:W-:Y:S02]  /*c0d0*/  IMAD R11, R7, R14, R11 ;  /* 0x0000000e070b7224 */ /* 0x002fe400078e020b */
[----:B------:R-:W-:Y:S01]  /*c0e0*/  IMAD R10, R9, UR5, R10 ;  /* 0x00000005090a7c24 */ /* 0x000fe2000f8e020a */
[----:B------:R-:W-:Y:S02]  /*c0f0*/  @P2 R2UR UR13, R22 ;  /* 0x00000000160d22ca */ /* 0x000fe400000e0000 */
[----:B------:R-:W-:Y:S01]  /*c100*/  ISETP.NE.AND P2, PT, R8, UR15, PT ;  /* 0x0000000f08007c0c */ /* 0x000fe2000bf45270 */
[----:B------:R-:W-:Y:S02]  /*c110*/  IMAD.U32 R11, R11, 0x20, R10 ;  /* 0x000000200b0b7824 */ /* 0x000fe400078e000a */
[----:B--2---:R-:W-:Y:S01]  /*c120*/  IMAD R12, R6, R15, R12 ;  /* 0x0000000f060c7224 */ /* 0x004fe200078e020c */
[----:B------:R-:W-:Y:S01]  /*c130*/  SEL R8, R8, RZ, P2 ;  /* 0x000000ff08087207 */ /* 0x000fe20001000000 */
[----:B------:R-:W0:Y:S02]  /*c140*/  LDC.64 R14, c[0x0][0x3e0] ;  /* 0x0000f800ff0e7b82 */ /* 0x000e240000000a00 */
[----:B------:R-:W-:-:S04]  /*c150*/  IMAD.U32 R11, R12, 0x400, R11 ;  /* 0x000004000c0b7824 */ /* 0x000fc800078e000b */
[----:B------:R-:W-:Y:S01]  /*c160*/  UIMAD.WIDE.U32 UR6, UR13, UR8, URZ ;  /* 0x000000080d0672a5 */ /* 0x000fe2000f8e003f */
[----:B------:R-:W-:Y:S01]  /*c170*/  R2UR UR25, R11 ;  /* 0x000000000b1972ca */ /* 0x000fe200000e0000 */
[----:B------:R-:W-:Y:S01]  /*c180*/  UIADD3 UR6, -UR13, URZ, URZ ;  /* 0x0000003f0d067290 */ /* 0x000fe2000fffe13f */
[----:B------:R-:W-:Y:S01]  /*c190*/  VIADD R11, R6, 0x1 ;  /* 0x00000001060b7836 */ /* 0x000fe20000000000 */
[----:B------:R-:W-:Y:S01]  /*c1a0*/  UMOV UR5, UR13 ;  /* 0x0000000d00057c82 */ /* 0x000fe20008000000 */
[----:B------:R-:W-:Y:S02]  /*c1b0*/  @UP0 USHF.R.U32.HI UR5, URZ, UR9, UR7 ;  /* 0x000000093f050299 */ /* 0x000fe40008011607 */
[----:B------:R-:W-:Y:S01]  /*c1c0*/  UISETP.NE.AND UP0, UPT, UR24, 0x1, UPT ;  /* 0x000000011800788c */ /* 0x000fe2000bf05270 */
[----:B------:R-:W-:Y:S01]  /*c1d0*/  IMAD R10, R13, UR6, R16 ;  /* 0x000000060d0a7c24 */ /* 0x000fe2000f8e0210 */
[----:B------:R-:W-:Y:S01]  /*c1e0*/  R2UR UR7, R19 ;  /* 0x00000000130772ca */ /* 0x000fe200000e0000 */
[----:B------:R-:W-:Y:S01]  /*c1f0*/  VIADD R13, R9, 0x1 ;  /* 0x00000001090d7836 */ /* 0x000fe20000000000 */
[----:B------:R-:W-:Y:S01]  /*c200*/  ULDC.64 UR8, c[0x0][0x3c0] ;  /* 0x0000f00000087ab9 */ /* 0x000fe20000000a00 */
[----:B------:R-:W-:Y:S01]  /*c210*/  @P2 IMAD.MOV R13, RZ, RZ, R9 ;  /* 0x000000ffff0d2224 */ /* 0x000fe200078e0209 */
[----:B------:R-:W-:Y:S01]  /*c220*/  R2UR UR19, R10 ;  /* 0x000000000a1372ca */ /* 0x000fe200000e0000 */
[C---:B------:R-:W-:Y:S01]  /*c230*/  IMAD R19, R4.reuse, 0x2000, R19 ;  /* 0x0000200004137824 */ /* 0x040fe200078e0213 */
[----:B------:R-:W-:Y:S01]  /*c240*/  UMOV UR22, UR5 ;  /* 0x0000000500167c82 */ /* 0x000fe20008000000 */
[----:B------:R-:W-:Y:S01]  /*c250*/  VIADD R10, R7, 0x1 ;  /* 0x00000001070a7836 */ /* 0x000fe20000000000 */
[----:B------:R-:W-:Y:S01]  /*c260*/  UIADD3 UR6, UP1, UR28, 0xf0, URZ ;  /* 0x000000f01c067890 */ /* 0x000fe2000ff3e03f */
[----:B0-----:R-:W-:Y:S01]  /*c270*/  ISETP.NE.AND P3, PT, R13, R14, PT ;  /* 0x0000000e0d00720c */ /* 0x001fe20003f65270 */
[----:B------:R-:W-:Y:S01]  /*c280*/  @UP0 ULDC UR10, c[0x0][0x39c] ;  /* 0x0000e700000a0ab9 */ /* 0x000fe20000000800 */
[----:B------:R-:W-:Y:S01]  /*c290*/  @UP0 ULDC UR30, c[0x0][0x3a0] ;  /* 0x0000e800001e0ab9 */ /* 0x000fe20000000800 */
[----:B------:R-:W-:Y:S01]  /*c2a0*/  UIMAD.WIDE.U32 UR10, UR5, UR10, URZ ;  /* 0x0000000a050a72a5 */ /* 0x000fe2000f8e003f */
[----:B------:R-:W-:Y:S01]  /*c2b0*/  R2UR UR23, R19 ;  /* 0x00000000131772ca */ /* 0x000fe200000e0000 */
[----:B------:R-:W-:Y:S01]  /*c2c0*/  ULEA UR16, UR16, UR7, 0xf ;  /* 0x0000000710107291 */ /* 0x000fe2000f8e783f */
[----:B------:R-:W-:Y:S01]  /*c2d0*/  VIADD R4, R4, 0x1 ;  /* 0x0000000104047836 */ /* 0x000fe20000000000 */
[----:B------:R-:W-:-:S02]  /*c2e0*/  @UP0 USHF.R.U32.HI UR22, URZ, UR30, UR11 ;  /* 0x0000001e3f160299 */ /* 0x000fc4000801160b */
[----:B------:R-:W-:Y:S01]  /*c2f0*/  UIMAD UR19, UR19, UR8, UR12 ;  /* 0x00000008131372a4 */ /* 0x000fe2000f8e020c */
[----:B------:R-:W-:Y:S01]  /*c300*/  R2UR UR12, R9 ;  /* 0x00000000090c72ca */ /* 0x000fe200000e0000 */
[----:B------:R-:W-:Y:S01]  /*c310*/  UIADD3 UR7, -UR5, URZ, URZ ;  /* 0x0000003f05077290 */ /* 0x000fe2000fffe13f */
[----:B------:R-:W-:Y:S01]  /*c320*/  R2UR UR11, R18 ;  /* 0x00000000120b72ca */ /* 0x000fe200000e0000 */
[----:B------:R-:W-:Y:S01]  /*c330*/  UIADD3 UR8, -UR22, URZ, URZ ;  /* 0x0000003f16087290 */ /* 0x000fe2000fffe13f */
[----:B------:R-:W-:Y:S01]  /*c340*/  @P3 IMAD.MOV R10, RZ, RZ, R7 ;  /* 0x000000ffff0a3224 */ /* 0x000fe200078e0207 */
[----:B------:R-:W-:Y:S01]  /*c350*/  UIMAD UR7, UR14, UR7, UR13 ;  /* 0x000000070e0772a4 */ /* 0x000fe2000f8e020d */
[----:B------:R-:W-:Y:S01]  /*c360*/  R2UR UR13, R7 ;  /* 0x00000000070d72ca */ /* 0x000fe200000e0000 */
[----:B------:R-:W-:Y:S01]  /*c370*/  UIMAD UR5, UR24, UR8, UR5 ;  /* 0x00000008180572a4 */ /* 0x000fe2000f8e0205 */
[----:B------:R-:W-:Y:S01]  /*c380*/  R2UR UR14, R6 ;  /* 0x00000000060e72ca */ /* 0x000fe200000e0000 */
[----:B------:R-:W-:Y:S01]  /*c390*/  UIADD3 UR28, UP2, UR28, 0x270, URZ ;  /* 0x000002701c1c7890 */ /* 0x000fe2000ff5e03f */
[----:B------:R-:W-:Y:S01]  /*c3a0*/  ISETP.NE.AND P4, PT, R10, R15, PT ;  /* 0x0000000f0a00720c */ /* 0x000fe20003f85270 */
[----:B------:R-:W-:Y:S01]  /*c3b0*/  UIMAD UR20, UR7, UR9, UR20 ;  /* 0x00000009071472a4 */ /* 0x000fe2000f8e0214 */
[C---:B------:R-:W-:Y:S01]  /*c3c0*/  ISETP.NE.AND P5, PT, R4.reuse, 0x5, PT ;  /* 0x000000050400780c */ /* 0x040fe20003fa5270 */
[----:B------:R-:W-:Y:S01]  /*c3d0*/  UIMAD UR21, UR5, UR4, UR21 ;  /* 0x00000004051572a4 */ /* 0x000fe2000f8e0215 */
[----:B------:R-:W-:Y:S01]  /*c3e0*/  SEL R9, R13, RZ, P3 ;  /* 0x000000ff0d097207 */ /* 0x000fe20001800000 */
[----:B------:R-:W-:Y:S01]  /*c3f0*/  UIADD3.X UR7, URZ, UR29, URZ, UP1, !UPT ;  /* 0x0000001d3f077290 */ /* 0x000fe20008ffe43f */
[----:B------:R-:W-:Y:S01]  /*c400*/  SEL R12, RZ, 0x1, P5 ;  /* 0x00000001ff0c7807 */ /* 0x000fe20002800000 */
[----:B------:R-:W-:Y:S01]  /*c410*/  UPRMT UR4, UR25, 0x5410, URZ ;  /* 0x0000541019047896 */ /* 0x000fe2000800003f */
[----:B------:R-:W-:Y:S01]  /*c420*/  SEL R4, R4, RZ, P5 ;  /* 0x000000ff04047207 */ /* 0x000fe20002800000 */
[----:B------:R-:W-:Y:S01]  /*c430*/  UIADD3 UR8, UR23, 0x28000, URZ ;  /* 0x0002800017087890 */ /* 0x000fe2000fffe03f */
[----:B------:R-:W-:Y:S01]  /*c440*/  LOP3.LUT R5, R5, R12, RZ, 0x3c, !PT ;  /* 0x0000000c05057212 */ /* 0x000fe200078e3cff */
[----:B------:R-:W-:Y:S01]  /*c450*/  UIADD3.X UR29, URZ, UR29, URZ, UP2, !UPT ;  /* 0x0000001d3f1d7290 */ /* 0x000fe200097fe43f */
[----:B------:R-:W-:Y:S01]  /*c460*/  SEL R7, R10, RZ, P4 ;  /* 0x000000ff0a077207 */ /* 0x000fe20002000000 */
[----:B------:R-:W-:Y:S01]  /*c470*/  UMOV UR9, UR17 ;  /* 0x0000001100097c82 */ /* 0x000fe20008000000 */
[----:B------:R-:W-:Y:S01]  /*c480*/  UMOV UR10, UR18 ;  /* 0x00000012000a7c82 */ /* 0x000fe20008000000 */
[----:B------:R-:W-:Y:S01]  /*c490*/  @P4 IMAD.MOV R11, RZ, RZ, R6 ;  /* 0x000000ffff0b4224 */ /* 0x000fe200078e0206 */
[----:B------:R1:W-:Y:S03]  /*c4a0*/  UTMALDG.5D.IM2COL [UR16], [UR6], UR4 ;  /* 0x00000010060073b4 */ /* 0x0003e60008060004 */
[----:B------:R-:W-:Y:S01]  /*c4b0*/  IMAD.MOV.U32 R6, RZ, RZ, R11 ;  /* 0x000000ffff067224 */ /* 0x000fe200078e000b */
[----:B------:R1:W-:Y:S02]  /*c4c0*/  UTMALDG.5D [UR8], [UR28], desc[UR26] ;  /* 0x00001a081c0075b4 */ /* 0x0003e40008021000 */
[----:B-1----:R-:W-:Y:S05]  /*c4d0*/  @P6 BRA `(.L_x_246) ;  /* 0xfffffff800506947 */ /* 0x002fea000383ffff */
.L_x_242:
[----:B------:R-:W-:Y:S01]  /*c4e0*/  ISETP.GE.U32.AND P2, PT, R2, 0x5, PT ;  /* 0x000000050200780c */ /* 0x000fe20003f46070 */
[----:B------:R-:W-:Y:S05]  /*c4f0*/  WARPSYNC.ALL ;  /* 0x0000000000007948 */ /* 0x000fea0003800000 */
[----:B------:R-:W-:-:S07]  /*c500*/  ELECT P1, URZ, PT ;  /* 0x00000000003f782f */ /* 0x000fce0003820000 */
[----:B------:R-:W-:-:S05]  /*c510*/  @P2 IMAD.WIDE.U32 R4, R2, -0x33333333, RZ ;  /* 0xcccccccd02042825 */ /* 0x000fca00078e00ff */
[----:B------:R-:W-:-:S04]  /*c520*/  @P2 SHF.R.U32.HI R3, RZ, 0x2, R5 ;  /* 0x00000002ff032819 */ /* 0x000fc80000011605 */
[----:B------:R-:W-:-:S04]  /*c530*/  @P2 LOP3.LUT R3, R3, 0x1, RZ, 0xc0, !PT ;  /* 0x0000000103032812 */ /* 0x000fc800078ec0ff */
[----:B------:R-:W-:Y:S01]  /*c540*/  @P2 ISETP.NE.U32.AND P0, PT, R3, 0x1, PT ;  /* 0x000000010300280c */ /* 0x000fe20003f05070 */
[----:B------:R-:W-:-:S12]  /*c550*/  @!P1 EXIT ;  /* 0x000000000000994d */ /* 0x000fd80003800000 */
[----:B------:R-:W-:Y:S02]  /*c560*/  LOP3.LUT R0, R0, 0x2, RZ, 0xfc, !PT ;  /* 0x0000000200007812 */ /* 0x000fe400078efcff */
[----:B------:R-:W-:Y:S02]  /*c570*/  @P2 ISETP.NE.U32.AND.EX P0, PT, RZ, RZ, PT, P0 ;  /* 0x000000ffff00220c */ /* 0x000fe40003f05100 */
[----:B------:R-:W-:Y:S01]  /*c580*/  ISETP.NE.AND P1, PT, R0, 0x3, PT ;  /* 0x000000030000780c */ /* 0x000fe20003f25270 */
[----:B------:R-:W-:Y:S01]  /*c590*/  IMAD.MOV.U32 R0, RZ, RZ, 0x1 ;  /* 0x00000001ff007424 */ /* 0x000fe200078e00ff */
[----:B------:R-:W-:-:S11]  /*c5a0*/  @P2 SEL R0, RZ, 0x1, !P0 ;  /* 0x00000001ff002807 */ /* 0x000fd60004000000 */
[----:B------:R-:W-:Y:S05]  /*c5b0*/  @!P1 BRA `(.L_x_247) ;  /* 0x0000000000049947 */ /* 0x000fea0003800000 */
[----:B------:R-:W-:Y:S01]  /*c5c0*/  BPT.TRAP 0x1 ;  /* 0x000000040000795c */ /* 0x000fe20000300000 */
.L_x_247:
[----:B------:R-:W1:Y:S01]  /*c5d0*/  S2R R6, SR_CgaCtaId ;  /* 0x0000000000067919 */ /* 0x000e620000008800 */
[----:B------:R-:W-:Y:S01]  /*c5e0*/  IMAD.WIDE.U32 R4, R2, -0x33333333, RZ ;  /* 0xcccccccd02047825 */ /* 0x000fe200078e00ff */
[----:B------:R-:W-:-:S04]  /*c5f0*/  MOV R3, 0x400 ;  /* 0x0000040000037802 */ /* 0x000fc80000000f00 */
[----:B------:R-:W-:-:S05]  /*c600*/  SHF.R.U32.HI R5, RZ, 0x2, R5 ;  /* 0x00000002ff057819 */ /* 0x000fca0000011605 */
[----:B------:R-:W-:Y:S01]  /*c610*/  IMAD R2, R5, -0x5, R2 ;  /* 0xfffffffb05027824 */ /* 0x000fe200078e0202 */
[----:B------:R-:W-:Y:S02]  /*c620*/  SHF.L.U32 R5, R0, 0x1f, RZ ;  /* 0x0000001f00057819 */ /* 0x000fe400000006ff */
[----:B-1----:R-:W-:-:S05]  /*c630*/  LEA R3, R6, R3, 0x18 ;  /* 0x0000000306037211 */ /* 0x002fca00078ec0ff */
[----:B------:R-:W-:-:S04]  /*c640*/  VIADD R3, R3, 0x32028 ;  /* 0x0003202803037836 */ /* 0x000fc80000000000 */
[----:B------:R-:W-:-:S07]  /*c650*/  IMAD R4, R2, 0x8, R3 ;  /* 0x0000000802047824 */ /* 0x000fce00078e0203 */
.L_x_248:
[----:B-1----:R1:W2:Y:S02]  /*c660*/  SYNCS.PHASECHK.TRANS64.TRYWAIT P0, [R4+URZ], R5 ;  /* 0x00000005040075a7 */ /* 0x0022a4000800017f */
[----:B--2---:R-:W-:Y:S05]  /*c670*/  @!P0 NANOSLEEP.SYNCS 0x989680 ;  /* 0x009896800000895d */ /* 0x004fea0003900000 */
[----:B------:R-:W2:Y:S02]  /*c680*/  @!P0 SYNCS.PHASECHK.TRANS64 P0, [R4+URZ], R5 ;  /* 0x00000005040085a7 */ /* 0x000ea4000800007f */
[----:B--2---:R-:W-:Y:S05]  /*c690*/  @!P0 BRA `(.L_x_248) ;  /* 0xfffffffc00f08947 */ /* 0x004fea000383ffff */
[----:B------:R-:W-:-:S05]  /*c6a0*/  VIADD R2, R2, 0x1 ;  /* 0x0000000102027836 */ /* 0x000fca0000000000 */
[----:B------:R-:W-:-:S04]  /*c6b0*/  ISETP.NE.AND P0, PT, R2, 0x5, PT ;  /* 0x000000050200780c */ /* 0x000fc80003f05270 */
[----:B-1----:R-:W-:Y:S02]  /*c6c0*/  SEL R5, RZ, 0x1, P0 ;  /* 0x00000001ff057807 */ /* 0x002fe40000000000 */
[----:B------:R-:W-:Y:S02]  /*c6d0*/  SEL R2, R2, RZ, P0 ;  /* 0x000000ff02027207 */ /* 0x000fe40000000000 */
[----:B------:R-:W-:-:S03]  /*c6e0*/  LOP3.LUT R7, R0, R5, RZ, 0x3c, !PT ;  /* 0x0000000500077212 */ /* 0x000fc600078e3cff */
[----:B------:R-:W-:Y:S01]  /*c6f0*/  IMAD R0, R2, 0x8, R3 ;  /* 0x0000000802007824 */ /* 0x000fe200078e0203 */
[----:B------:R-:W-:-:S07]  /*c700*/  SHF.L.U32 R5, R7, 0x1f, RZ ;  /* 0x0000001f07057819 */ /* 0x000fce00000006ff */
.L_x_249:
        /* <DEDUP_REMOVED lines=11> */
.L_x_250:
        /* <DEDUP_REMOVED lines=11> */
.L_x_251:
        /* <DEDUP_REMOVED lines=11> */
.L_x_252:
[----:B-1----:R1:W2:Y:S02]  /*c920*/  SYNCS.PHASECHK.TRANS64.TRYWAIT P0, [R2+URZ], R3 ;  /* 0x00000003020075a7 */ /* 0x0022a4000800017f */
[----:B--2---:R-:W-:Y:S05]  /*c930*/  @!P0 NANOSLEEP.SYNCS 0x989680 ;  /* 0x009896800000895d */ /* 0x004fea0003900000 */
[----:B------:R-:W2:Y:S02]  /*c940*/  @!P0 SYNCS.PHASECHK.TRANS64 P0, [R2+URZ], R3 ;  /* 0x00000003020085a7 */ /* 0x000ea4000800007f */
[----:B--2---:R-:W-:Y:S05]  /*c950*/  @P0 EXIT ;  /* 0x000000000000094d */ /* 0x004fea0003800000 */
[----:B------:R-:W-:Y:S05]  /*c960*/  BRA `(.L_x_252) ;  /* 0xfffffffc00ec7947 */ /* 0x000fea000383ffff */
.L_x_253:
[----:B------:R-:W-:-:S00]  /*c970*/  BRA `(.L_x_253) ;  /* 0xfffffffc00fc7947 */ /* 0x000fc0000383ffff */
[----:B------:R-:W-:-:S00]  /*c980*/  NOP ;  /* 0x0000000000007918 */ /* 0x000fc00000000000 */
[----:B------:R-:W-:-:S00]  /*c990*/  NOP ;  /* 0x0000000000007918 */ /* 0x000fc00000000000 */
[----:B------:R-:W-:-:S00]  /*c9a0*/  NOP ;  /* 0x0000000000007918 */ /* 0x000fc00000000000 */
[----:B------:R-:W-:-:S00]  /*c9b0*/  NOP ;  /* 0x0000000000007918 */ /* 0x000fc00000000000 */
[----:B------:R-:W-:-:S00]  /*c9c0*/  NOP ;  /* 0x0000000000007918 */ /* 0x000fc00000000000 */
[----:B------:R-:W-:-:S00]  /*c9d0*/  NOP ;  /* 0x0000000000007918 */ /* 0x000fc00000000000 */
[----:B------:R-:W-:-:S00]  /*c9e0*/  NOP ;  /* 0x0000000000007918 */ /* 0x000fc00000000000 */
[----:B------:R-:W-:-:S00]  /*c9f0*/  NOP ;  /* 0x0000000000007918 */ /* 0x000fc00000000000 */
.L_x_254:


//--------------------- .nv.shared._ZN7cutlass13device_kernelINS_4conv6kernel13ConvUniversalINS1_16ConvProblemShapeILNS1_8OperatorE0ELi3EEENS1_10collective14CollectiveConvINS1_46MainloopSm90TmaGmmaWarpSpecializedImplicitGemmILS5_0ELi5ELi3EN4cute5tupleIJNSA_1CILi1EEESD_SD_EEENS1_36KernelImplicitTmaWarpSpecializedSm90ELi1EEENSB_IJNSC_ILi256EEENSC_ILi64EEENSB_IJNSC_ILi32EEEEEEEEENS_10tfloat32_tESM_NSA_8TiledMMAINSA_8MMA_AtomIJNSA_4SM904GMMA29MMA_64x64x8_F32TF32TF32_SS_TNILNSQ_7ScaleInE1ELSS_1EEEEEENSA_6LayoutISE_NSB_IJNSC_ILi0EEESW_SW_EEEEENSB_IJNSA_10UnderscoreESZ_SZ_EEEEENS7_6detail26Sm90ImplicitGemmTileTraitsINSA_20SM90_TMA_LOAD_IM2COLENSA_14ComposedLayoutINSA_7SwizzleILi3ELi4ELi3EEENSA_18smem_ptr_flag_bitsILi32EEENSV_INSB_IJNSB_IJNSC_ILi8EEESJ_EEENSB_IJSJ_SD_EEENSB_IJSD_NSC_ILi5EEEEEEEEENSB_IJNSB_IJSJ_SH_EEENSB_IJSD_SW_EEENSB_IJSW_NSC_ILi8192EEEEEEEEEEEEEvEENS13_INSA_13SM90_TMA_LOADENS15_IS17_S19_NSV_INSB_IJNSB_IJS1A_S1A_EEES1C_S1E_EEENSB_IJS1G_S1H_NSB_IJSW_NSC_ILi2048EEEEEEEEEEEEEvEEEENS_8epilogue10collective6detail29Sm90TmaWarpSpecializedAdapterINS1Z_15DefaultEpilogueISM_NSB_IJNSB_IJllllEEESD_SW_EEES24_NS1Y_6thread17LinearCombinationISM_Li1EffLNS25_9ScaleType4KindE0ELNS_15FloatRoundStyleE2ESM_EENS_4gemm15EpilogueDefaultEEEEEvvEEEEvNT_6ParamsE --------------------------
	.section	.nv.shared._ZN7cutlass13device_kernelINS_4conv6kernel13ConvUniversalINS1_16ConvProblemShapeILNS1_8OperatorE0ELi3EEENS1_10collective14CollectiveConvINS1_46MainloopSm90TmaGmmaWarpSpecializedImplicitGemmILS5_0ELi5ELi3EN4cute5tupleIJNSA_1CILi1EEESD_SD_EEENS1_36KernelImplicitTmaWarpSpecializedSm90ELi1EEENSB_IJNSC_ILi256EEENSC_ILi64EEENSB_IJNSC_ILi32EEEEEEEEENS_10tfloat32_tESM_NSA_8TiledMMAINSA_8MMA_AtomIJNSA_4SM904GMMA29MMA_64x64x8_F32TF32TF32_SS_TNILNSQ_7ScaleInE1ELSS_1EEEEEENSA_6LayoutISE_NSB_IJNSC_ILi0EEESW_SW_EEEEENSB_IJNSA_10UnderscoreESZ_SZ_EEEEENS7_6detail26Sm90ImplicitGemmTileTraitsINSA_20SM90_TMA_LOAD_IM2COLENSA_14ComposedLayoutINSA_7SwizzleILi3ELi4ELi3EEENSA_18smem_ptr_flag_bitsILi32EEENSV_INSB_IJNSB_IJNSC_ILi8EEESJ_EEENSB_IJSJ_SD_EEENSB_IJSD_NSC_ILi5EEEEEEEEENSB_IJNSB_IJSJ_SH_EEENSB_IJSD_SW_EEENSB_IJSW_NSC_ILi8192EEEEEEEEEEEEEvEENS13_INSA_13SM90_TMA_LOADENS15_IS17_S19_NSV_INSB_IJNSB_IJS1A_S1A_EEES1C_S1E_EEENSB_IJS1G_S1H_NSB_IJSW_NSC_ILi2048EEEEEEEEEEEEEvEEEENS_8epilogue10collective6detail29Sm90TmaWarpSpecializedAdapterINS1Z_15DefaultEpilogueISM_NSB_IJNSB_IJllllEEESD_SW_EEES24_NS1Y_6thread17LinearCombinationISM_Li1EffLNS25_9ScaleType4KindE0ELNS_15FloatRoundStyleE2ESM_EENS_4gemm15EpilogueDefaultEEEEEvvEEEEvNT_6ParamsE,"aw",@nobits
	.sectionflags	@""
	.align	16
	.zero		1024


//--------------------- .nv.shared.reserved.0     --------------------------
	.section	.nv.shared.reserved.0,"aw",@nobits
	.weak		__nv_reservedSMEM_offset_0_alias
	.size		__nv_reservedSMEM_offset_0_alias, 0, 0
	.other		__nv_reservedSMEM_offset_0_alias,@"STO_CUDA_RESERVED_SHARED STV_DEFAULT"
__nv_reservedSMEM_offset_0_alias:
	.zero		0


//--------------------- .nv.global                --------------------------
	.section	.nv.global,"aw",@nobits
.nv.global:
	.type		_ZN39_INTERNAL_a18710af_4_k_cu_d76bd739_26724cute1_E,@object
	.size		_ZN39_INTERNAL_a18710af_4_k_cu_d76bd739_26724cute1_E,(_ZN39_INTERNAL_a18710af_4_k_cu_d76bd739_26724cuda3std3__45__cpo6cbeginE - _ZN39_INTERNAL_a18710af_4_k_cu_d76bd739_26724cute1_E)
_ZN39_INTERNAL_a18710af_4_k_cu_d76bd739_26724cute1_E:
	.zero		1
	.type		_ZN39_INTERNAL_a18710af_4_k_cu_d76bd739_26724cuda3std3__45__cpo6cbeginE,@object
	.size		_ZN39_INTERNAL_a18710af_4_k_cu_d76bd739_26724cuda3std3__45__cpo6cbeginE,(_ZN39_INTERNAL_a18710af_4_k_cu_d76bd739_26724cuda3std3__48in_placeE - _ZN39_INTERNAL_a18710af_4_k_cu_d76bd739_26724cuda3std3__45__cpo6cbeginE)
_ZN39_INTERNAL_a18710af_4_k_cu_d76bd739_26724cuda3std3__45__cpo6cbeginE:
	.zero		1
	.type		_ZN39_INTERNAL_a18710af_4_k_cu_d76bd739_26724cuda3std3__48in_placeE,@object
	.size		_ZN39_INTERNAL_a18710af_4_k_cu_d76bd739_26724cuda3std3__48in_placeE,(_ZN39_INTERNAL_a18710af_4_k_cu_d76bd739_26724cuda3std6ranges3__45__cpo9iter_moveE - _ZN39_INTERNAL_a18710af_4_k_cu_d76bd739_26724cuda3std3__48in_placeE)
_ZN39_INTERNAL_a18710af_4_k_cu_d76bd739_26724cuda3std3__48in_placeE:
	.zero		1
	.type		_ZN39_INTERNAL_a18710af_4_k_cu_d76bd739_26724cuda3std6ranges3__45__cpo9iter_moveE,@object
	.size		_ZN39_INTERNAL_a18710af_4_k_cu_d76bd739_26724cuda3std6ranges3__45__cpo9iter_moveE,(_ZN39_INTERNAL_a18710af_4_k_cu_d76bd739_26724cuda3std3__45__cpo5beginE - _ZN39_INTERNAL_a18710af_4_k_cu_d76bd739_26724cuda3std6ranges3__45__cpo9iter_moveE)
_ZN39_INTERNAL_a18710af_4_k_cu_d76bd739_26724cuda3std6ranges3__45__cpo9iter_moveE:
	.zero		1
	.type		_ZN39_INTERNAL_a18710af_4_k_cu_d76bd739_26724cuda3std3__45__cpo5beginE,@object
	.size		_ZN39_INTERNAL_a18710af_4_k_cu_d76bd739_26724cuda3std3__45__cpo5beginE,(_ZN39_INTERNAL_a18710af_4_k_cu_d76bd739_26724cuda3std3__441_GLOBAL__N__a18710af_4_k_cu_d76bd739_26726ignoreE - _ZN39_INTERNAL_a18710af_4_k_cu_d76bd739_26724cuda3std3__45__cpo5beginE)
_ZN39_INTERNAL_a18710af_4_k_cu_d76bd739_26724cuda3std3__45__cpo5beginE:
	.zero		1
	.type		_ZN39_INTERNAL_a18710af_4_k_cu_d76bd739_26724cuda3std3__441_GLOBAL__N__a18710af_4_k_cu_d76bd739_26726ignoreE,@object
	.size		_ZN39_INTERNAL_a18710af_4_k_cu_d76bd739_26724cuda3std3__441_GLOBAL__N__a18710af_4_k_cu_d76bd739_26726ignoreE,(_ZN39_INTERNAL_a18710af_4_k_cu_d76bd739_26724cute7productE - _ZN39_INTERNAL_a18710af_4_k_cu_d76bd739_26724cuda3std3__441_GLOBAL__N__a18710af_4_k_cu_d76bd739_26726ignoreE)
_ZN39_INTERNAL_a18710af_4_k_cu_d76bd739_26724cuda3std3__441_GLOBAL__N__a18710af_4_k_cu_d76bd739_26726ignoreE:
	.zero		1
	.type		_ZN39_INTERNAL_a18710af_4_k_cu_d76bd739_26724cute7productE,@object
	.size		_ZN39_INTERNAL_a18710af_4_k_cu_d76bd739_26724cute7productE,(_ZN39_INTERNAL_a18710af_4_k_cu_d76bd739_26724cuda3std3__45__cpo3endE - _ZN39_INTERNAL_a18710af_4_k_cu_d76bd739_26724cute7productE)
_ZN39_INTERNAL_a18710af_4_k_cu_d76bd739_26724cute7productE:
	.zero		1
	.type		_ZN39_INTERNAL_a18710af_4_k_cu_d76bd739_26724cuda3std3__45__cpo3endE,@object
	.size		_ZN39_INTERNAL_a18710af_4_k_cu_d76bd739_26724cuda3std3__45__cpo3endE,(_ZN39_INTERNAL_a18710af_4_k_cu_d76bd739_26724cuda3std3__419piecewise_constructE - _ZN39_INTERNAL_a18710af_4_k_cu_d76bd739_26724cuda3std3__45__cpo3endE)
_ZN39_INTERNAL_a18710af_4_k_cu_d76bd739_26724cuda3std3__45__cpo3endE:
	.zero		1
	.type		_ZN39_INTERNAL_a18710af_4_k_cu_d76bd739_26724cuda3std3__419piecewise_constructE,@object
	.size		_ZN39_INTERNAL_a18710af_4_k_cu_d76bd739_26724cuda3std3__419piecewise_constructE,(_ZN39_INTERNAL_a18710af_4_k_cu_d76bd739_26724cuda3std3__45__cpo4cendE - _ZN39_INTERNAL_a18710af_4_k_cu_d76bd739_26724cuda3std3__419piecewise_constructE)
_ZN39_INTERNAL_a18710af_4_k_cu_d76bd739_26724cuda3std3__419piecewise_constructE:
	.zero		1
	.type		_ZN39_INTERNAL_a18710af_4_k_cu_d76bd739_26724cuda3std3__45__cpo4cendE,@object
	.size		_ZN39_INTERNAL_a18710af_4_k_cu_d76bd739_26724cuda3std3__45__cpo4cendE,(_ZN39_INTERNAL_a18710af_4_k_cu_d76bd739_26724cuda3std6ranges3__45__cpo4swapE - _ZN39_INTERNAL_a18710af_4_k_cu_d76bd739_26724cuda3std3__45__cpo4cendE)
_ZN39_INTERNAL_a18710af_4_k_cu_d76bd739_26724cuda3std3__45__cpo4cendE:
	.zero		1
	.type		_ZN39_INTERNAL_a18710af_4_k_cu_d76bd739_26724cuda3std6ranges3__45__cpo4swapE,@object
	.size		_ZN39_INTERNAL_a18710af_4_k_cu_d76bd739_26724cuda3std6ranges3__45__cpo4swapE,(.L_7 - _ZN39_INTERNAL_a18710af_4_k_cu_d76bd739_26724cuda3std6ranges3__45__cpo4swapE)
_ZN39_INTERNAL_a18710af_4_k_cu_d76bd739_26724cuda3std6ranges3__45__cpo4swapE:
	.zero		1
.L_7:


//--------------------- .nv.constant0._ZN7cutlass13device_kernelINS_4conv6kernel13ConvUniversalINS1_16ConvProblemShapeILNS1_8OperatorE0ELi3EEENS1_10collective14CollectiveConvINS1_46MainloopSm90TmaGmmaWarpSpecializedImplicitGemmILS5_0ELi5ELi3EN4cute5tupleIJNSA_1CILi1EEESD_SD_EEENS1_36KernelImplicitTmaWarpSpecializedSm90ELi1EEENSB_IJNSC_ILi256EEENSC_ILi64EEENSB_IJNSC_ILi32EEEEEEEEENS_10tfloat32_tESM_NSA_8TiledMMAINSA_8MMA_AtomIJNSA_4SM904GMMA29MMA_64x64x8_F32TF32TF32_SS_TNILNSQ_7ScaleInE1ELSS_1EEEEEENSA_6LayoutISE_NSB_IJNSC_ILi0EEESW_SW_EEEEENSB_IJNSA_10UnderscoreESZ_SZ_EEEEENS7_6detail26Sm90ImplicitGemmTileTraitsINSA_20SM90_TMA_LOAD_IM2COLENSA_14ComposedLayoutINSA_7SwizzleILi3ELi4ELi3EEENSA_18smem_ptr_flag_bitsILi32EEENSV_INSB_IJNSB_IJNSC_ILi8EEESJ_EEENSB_IJSJ_SD_EEENSB_IJSD_NSC_ILi5EEEEEEEEENSB_IJNSB_IJSJ_SH_EEENSB_IJSD_SW_EEENSB_IJSW_NSC_ILi8192EEEEEEEEEEEEEvEENS13_INSA_13SM90_TMA_LOADENS15_IS17_S19_NSV_INSB_IJNSB_IJS1A_S1A_EEES1C_S1E_EEENSB_IJS1G_S1H_NSB_IJSW_NSC_ILi2048EEEEEEEEEEEEEvEEEENS_8epilogue10collective6detail29Sm90TmaWarpSpecializedAdapterINS1Z_15DefaultEpilogueISM_NSB_IJNSB_IJllllEEESD_SW_EEES24_NS1Y_6thread17LinearCombinationISM_Li1EffLNS25_9ScaleType4KindE0ELNS_15FloatRoundStyleE2ESM_EENS_4gemm15EpilogueDefaultEEEEEvvEEEEvNT_6ParamsE --------------------------
	.section	.nv.constant0._ZN7cutlass13device_kernelINS_4conv6kernel13ConvUniversalINS1_16ConvProblemShapeILNS1_8OperatorE0ELi3EEENS1_10collective14CollectiveConvINS1_46MainloopSm90TmaGmmaWarpSpecializedImplicitGemmILS5_0ELi5ELi3EN4cute5tupleIJNSA_1CILi1EEESD_SD_EEENS1_36KernelImplicitTmaWarpSpecializedSm90ELi1EEENSB_IJNSC_ILi256EEENSC_ILi64EEENSB_IJNSC_ILi32EEEEEEEEENS_10tfloat32_tESM_NSA_8TiledMMAINSA_8MMA_AtomIJNSA_4SM904GMMA29MMA_64x64x8_F32TF32TF32_SS_TNILNSQ_7ScaleInE1ELSS_1EEEEEENSA_6LayoutISE_NSB_IJNSC_ILi0EEESW_SW_EEEEENSB_IJNSA_10UnderscoreESZ_SZ_EEEEENS7_6detail26Sm90ImplicitGemmTileTraitsINSA_20SM90_TMA_LOAD_IM2COLENSA_14ComposedLayoutINSA_7SwizzleILi3ELi4ELi3EEENSA_18smem_ptr_flag_bitsILi32EEENSV_INSB_IJNSB_IJNSC_ILi8EEESJ_EEENSB_IJSJ_SD_EEENSB_IJSD_NSC_ILi5EEEEEEEEENSB_IJNSB_IJSJ_SH_EEENSB_IJSD_SW_EEENSB_IJSW_NSC_ILi8192EEEEEEEEEEEEEvEENS13_INSA_13SM90_TMA_LOADENS15_IS17_S19_NSV_INSB_IJNSB_IJS1A_S1A_EEES1C_S1E_EEENSB_IJS1G_S1H_NSB_IJSW_NSC_ILi2048EEEEEEEEEEEEEvEEEENS_8epilogue10collective6detail29Sm90TmaWarpSpecializedAdapterINS1Z_15DefaultEpilogueISM_NSB_IJNSB_IJllllEEESD_SW_EEES24_NS1Y_6thread17LinearCombinationISM_Li1EffLNS25_9ScaleType4KindE0ELNS_15FloatRoundStyleE2ESM_EENS_4gemm15EpilogueDefaultEEEEEvvEEEEvNT_6ParamsE,"a",@progbits
	.sectionflags	@""
	.align	4
.nv.constant0._ZN7cutlass13device_kernelINS_4conv6kernel13ConvUniversalINS1_16ConvProblemShapeILNS1_8OperatorE0ELi3EEENS1_10collective14CollectiveConvINS1_46MainloopSm90TmaGmmaWarpSpecializedImplicitGemmILS5_0ELi5ELi3EN4cute5tupleIJNSA_1CILi1EEESD_SD_EEENS1_36KernelImplicitTmaWarpSpecializedSm90ELi1EEENSB_IJNSC_ILi256EEENSC_ILi64EEENSB_IJNSC_ILi32EEEEEEEEENS_10tfloat32_tESM_NSA_8TiledMMAINSA_8MMA_AtomIJNSA_4SM904GMMA29MMA_64x64x8_F32TF32TF32_SS_TNILNSQ_7ScaleInE1ELSS_1EEEEEENSA_6LayoutISE_NSB_IJNSC_ILi0EEESW_SW_EEEEENSB_IJNSA_10UnderscoreESZ_SZ_EEEEENS7_6detail26Sm90ImplicitGemmTileTraitsINSA_20SM90_TMA_LOAD_IM2COLENSA_14ComposedLayoutINSA_7SwizzleILi3ELi4ELi3EEENSA_18smem_ptr_flag_bitsILi32EEENSV_INSB_IJNSB_IJNSC_ILi8EEESJ_EEENSB_IJSJ_SD_EEENSB_IJSD_NSC_ILi5EEEEEEEEENSB_IJNSB_IJSJ_SH_EEENSB_IJSD_SW_EEENSB_IJSW_NSC_ILi8192EEEEEEEEEEEEEvEENS13_INSA_13SM90_TMA_LOADENS15_IS17_S19_NSV_INSB_IJNSB_IJS1A_S1A_EEES1C_S1E_EEENSB_IJS1G_S1H_NSB_IJSW_NSC_ILi2048EEEEEEEEEEEEEvEEEENS_8epilogue10collective6detail29Sm90TmaWarpSpecializedAdapterINS1Z_15DefaultEpilogueISM_NSB_IJNSB_IJllllEEESD_SW_EEES24_NS1Y_6thread17LinearCombinationISM_Li1EffLNS25_9ScaleType4KindE0ELNS_15FloatRoundStyleE2ESM_EENS_4gemm15EpilogueDefaultEEEEEvvEEEEvNT_6ParamsE:
	.zero		1664


//--------------------- SYMBOLS --------------------------

	.type		.nv.reservedSmem.offset0,@object
	.size		.nv.reservedSmem.offset0,0x4
